	.target	sm_90a

	.elftype	@"ET_EXEC"


//--------------------- .note.nv.tkinfo           --------------------------
	.section	.note.nv.tkinfo,"",@"SHT_NOTE"
	.sectionflags	@"SHF_NOTE_NV_TKINFO"
	.tkinfo
        /*0018*/ 	.word	0x00000002
        /*0030*/ 	.string	""
        /*0030*/ 	.string	"ptxas"
        /*0030*/ 	.string	"Cuda compilation tools, release 13.0, V13.0.88"
        /*0030*/ 	.string	"Build cuda_13.0.r13.0/compiler.36424714_0"
        /*0030*/ 	.string	"-arch sm_90a -m 64 "



//--------------------- .note.nv.cuinfo           --------------------------
	.section	.note.nv.cuinfo,"",@"SHT_NOTE"
	.sectionflags	@"SHF_NOTE_NV_CUINFO"
        /*0018*/ 	.short	0x0002
        /*001a*/ 	.short	0x005a
        /*001c*/ 	.short	0x0082
	.zero		2


//--------------------- .nv.info                  --------------------------
	.section	.nv.info,"",@"SHT_CUDA_INFO"
	.align	4


	//----- nvinfo : EIATTR_REGCOUNT
	.align		4
        /*0000*/ 	.byte	0x04, 0x2f
        /*0002*/ 	.short	(.L_12 - .L_11)
	.align		4
.L_11:
        /*0004*/ 	.word	index@(_ZN7cutlass13device_kernelINS_4gemm6kernel13GemmUniversalIN4cute5tupleIJiiiiEEENS1_10collective13CollectiveMmaINS1_37MainloopSm90TmaGmmaWarpSpecializedFP8ILi2ENS5_IJNS4_1CILi2EEENSA_ILi1EEESC_EEENS1_35KernelTmaWarpSpecializedCooperativeEEENS5_IJNSA_ILi384EEENSA_ILi32EEENSA_ILi256EEEEEENS_12float_e4m3_tENS5_IJlSC_lEEESK_SL_NS4_8TiledMMAINS4_8MMA_AtomIJNS4_4SM904GMMA30MMA_64x32x32_F32E4M3E4M3_SS_TNILNSP_7ScaleInE1ELSR_1EEEEEENS4_6LayoutISD_NS5_IJSC_NSA_ILi0EEESV_EEEEENS5_IJNS4_10UnderscoreESY_SY_EEEEENS4_13SM90_TMA_LOADENS4_14ComposedLayoutINS4_7SwizzleILi3ELi4ELi3EEENS4_18smem_ptr_flag_bitsILi8EEENSU_INS5_IJNSA_ILi8EEENSA_ILi128EEEEEENS5_IJS18_SC_EEEEEEEvNS4_8identityENS4_23SM90_TMA_LOAD_MULTICASTES1C_vS1D_EENS_8epilogue10collective6detail29Sm90TmaWarpSpecializedAdapterINS1H_15DefaultEpilogueISK_SL_SL_NS1G_6thread17LinearCombinationISK_Li1EffLNS1L_9ScaleType4KindE0ELNS_15FloatRoundStyleE2ESK_EENS1_15EpilogueDefaultEEEEEvvEEEEvNT_6ParamsE)
        /*0008*/ 	.word	0x000000a8


	//----- nvinfo : EIATTR_FRAME_SIZE
	.align		4
.L_12:
        /*000c*/ 	.byte	0x04, 0x11
        /*000e*/ 	.short	(.L_14 - .L_13)
	.align		4
.L_13:
        /*0010*/ 	.word	index@(_ZN7cutlass13device_kernelINS_4gemm6kernel13GemmUniversalIN4cute5tupleIJiiiiEEENS1_10collective13CollectiveMmaINS1_37MainloopSm90TmaGmmaWarpSpecializedFP8ILi2ENS5_IJNS4_1CILi2EEENSA_ILi1EEESC_EEENS1_35KernelTmaWarpSpecializedCooperativeEEENS5_IJNSA_ILi384EEENSA_ILi32EEENSA_ILi256EEEEEENS_12float_e4m3_tENS5_IJlSC_lEEESK_SL_NS4_8TiledMMAINS4_8MMA_AtomIJNS4_4SM904GMMA30MMA_64x32x32_F32E4M3E4M3_SS_TNILNSP_7ScaleInE1ELSR_1EEEEEENS4_6LayoutISD_NS5_IJSC_NSA_ILi0EEESV_EEEEENS5_IJNS4_10UnderscoreESY_SY_EEEEENS4_13SM90_TMA_LOADENS4_14ComposedLayoutINS4_7SwizzleILi3ELi4ELi3EEENS4_18smem_ptr_flag_bitsILi8EEENSU_INS5_IJNSA_ILi8EEENSA_ILi128EEEEEENS5_IJS18_SC_EEEEEEEvNS4_8identityENS4_23SM90_TMA_LOAD_MULTICASTES1C_vS1D_EENS_8epilogue10collective6detail29Sm90TmaWarpSpecializedAdapterINS1H_15DefaultEpilogueISK_SL_SL_NS1G_6thread17LinearCombinationISK_Li1EffLNS1L_9ScaleType4KindE0ELNS_15FloatRoundStyleE2ESK_EENS1_15EpilogueDefaultEEEEEvvEEEEvNT_6ParamsE)
        /*0014*/ 	.word	0x00000000


	//----- nvinfo : EIATTR_MIN_STACK_SIZE
	.align		4
.L_14:
        /*0018*/ 	.byte	0x04, 0x12
        /*001a*/ 	.short	(.L_16 - .L_15)
	.align		4
.L_15:
        /*001c*/ 	.word	index@(_ZN7cutlass13device_kernelINS_4gemm6kernel13GemmUniversalIN4cute5tupleIJiiiiEEENS1_10collective13CollectiveMmaINS1_37MainloopSm90TmaGmmaWarpSpecializedFP8ILi2ENS5_IJNS4_1CILi2EEENSA_ILi1EEESC_EEENS1_35KernelTmaWarpSpecializedCooperativeEEENS5_IJNSA_ILi384EEENSA_ILi32EEENSA_ILi256EEEEEENS_12float_e4m3_tENS5_IJlSC_lEEESK_SL_NS4_8TiledMMAINS4_8MMA_AtomIJNS4_4SM904GMMA30MMA_64x32x32_F32E4M3E4M3_SS_TNILNSP_7ScaleInE1ELSR_1EEEEEENS4_6LayoutISD_NS5_IJSC_NSA_ILi0EEESV_EEEEENS5_IJNS4_10UnderscoreESY_SY_EEEEENS4_13SM90_TMA_LOADENS4_14ComposedLayoutINS4_7SwizzleILi3ELi4ELi3EEENS4_18smem_ptr_flag_bitsILi8EEENSU_INS5_IJNSA_ILi8EEENSA_ILi128EEEEEENS5_IJS18_SC_EEEEEEEvNS4_8identityENS4_23SM90_TMA_LOAD_MULTICASTES1C_vS1D_EENS_8epilogue10collective6detail29Sm90TmaWarpSpecializedAdapterINS1H_15DefaultEpilogueISK_SL_SL_NS1G_6thread17LinearCombinationISK_Li1EffLNS1L_9ScaleType4KindE0ELNS_15FloatRoundStyleE2ESK_EENS1_15EpilogueDefaultEEEEEvvEEEEvNT_6ParamsE)
        /*0020*/ 	.word	0x00000000
.L_16:


//--------------------- .nv.compat                --------------------------
	.section	.nv.compat,"",@"SHT_CUDA_COMPAT_INFO"
	.align	4
        /*0000*/ 	.byte	0x02, 0x09, 0x01, 0x00, 0x02, 0x02, 0x04, 0x00, 0x02, 0x05, 0x05, 0x00, 0x03, 0x07, 0x01, 0x01
        /*0010*/ 	.byte	0x02, 0x03, 0x01, 0x00, 0x02, 0x06, 0x01, 0x00, 0x04, 0x0b, 0x08, 0x00, 0x00, 0x00, 0x00, 0x00
        /*0020*/ 	.byte	0x00, 0x00, 0x00, 0x00


//--------------------- .nv.info._ZN7cutlass13device_kernelINS_4gemm6kernel13GemmUniversalIN4cute5tupleIJiiiiEEENS1_10collective13CollectiveMmaINS1_37MainloopSm90TmaGmmaWarpSpecializedFP8ILi2ENS5_IJNS4_1CILi2EEENSA_ILi1EEESC_EEENS1_35KernelTmaWarpSpecializedCooperativeEEENS5_IJNSA_ILi384EEENSA_ILi32EEENSA_ILi256EEEEEENS_12float_e4m3_tENS5_IJlSC_lEEESK_SL_NS4_8TiledMMAINS4_8MMA_AtomIJNS4_4SM904GMMA30MMA_64x32x32_F32E4M3E4M3_SS_TNILNSP_7ScaleInE1ELSR_1EEEEEENS4_6LayoutISD_NS5_IJSC_NSA_ILi0EEESV_EEEEENS5_IJNS4_10UnderscoreESY_SY_EEEEENS4_13SM90_TMA_LOADENS4_14ComposedLayoutINS4_7SwizzleILi3ELi4ELi3EEENS4_18smem_ptr_flag_bitsILi8EEENSU_INS5_IJNSA_ILi8EEENSA_ILi128EEEEEENS5_IJS18_SC_EEEEEEEvNS4_8identityENS4_23SM90_TMA_LOAD_MULTICASTES1C_vS1D_EENS_8epilogue10collective6detail29Sm90TmaWarpSpecializedAdapterINS1H_15DefaultEpilogueISK_SL_SL_NS1G_6thread17LinearCombinationISK_Li1EffLNS1L_9ScaleType4KindE0ELNS_15FloatRoundStyleE2ESK_EENS1_15EpilogueDefaultEEEEEvvEEEEvNT_6ParamsE --------------------------
	.section	.nv.info._ZN7cutlass13device_kernelINS_4gemm6kernel13GemmUniversalIN4cute5tupleIJiiiiEEENS1_10collective13CollectiveMmaINS1_37MainloopSm90TmaGmmaWarpSpecializedFP8ILi2ENS5_IJNS4_1CILi2EEENSA_ILi1EEESC_EEENS1_35KernelTmaWarpSpecializedCooperativeEEENS5_IJNSA_ILi384EEENSA_ILi32EEENSA_ILi256EEEEEENS_12float_e4m3_tENS5_IJlSC_lEEESK_SL_NS4_8TiledMMAINS4_8MMA_AtomIJNS4_4SM904GMMA30MMA_64x32x32_F32E4M3E4M3_SS_TNILNSP_7ScaleInE1ELSR_1EEEEEENS4_6LayoutISD_NS5_IJSC_NSA_ILi0EEESV_EEEEENS5_IJNS4_10UnderscoreESY_SY_EEEEENS4_13SM90_TMA_LOADENS4_14ComposedLayoutINS4_7SwizzleILi3ELi4ELi3EEENS4_18smem_ptr_flag_bitsILi8EEENSU_INS5_IJNSA_ILi8EEENSA_ILi128EEEEEENS5_IJS18_SC_EEEEEEEvNS4_8identityENS4_23SM90_TMA_LOAD_MULTICASTES1C_vS1D_EENS_8epilogue10collective6detail29Sm90TmaWarpSpecializedAdapterINS1H_15DefaultEpilogueISK_SL_SL_NS1G_6thread17LinearCombinationISK_Li1EffLNS1L_9ScaleType4KindE0ELNS_15FloatRoundStyleE2ESK_EENS1_15EpilogueDefaultEEEEEvvEEEEvNT_6ParamsE,"",@"SHT_CUDA_INFO"
	.sectionflags	@""
	.align	4


	//----- nvinfo : EIATTR_CUDA_API_VERSION
	.align		4
        /*0000*/ 	.byte	0x04, 0x37
        /*0002*/ 	.short	(.L_18 - .L_17)
.L_17:
        /*0004*/ 	.word	0x00000082


	//----- nvinfo : EIATTR_KPARAM_INFO
	.align		4
.L_18:
        /*0008*/ 	.byte	0x04, 0x17
        /*000a*/ 	.short	(.L_20 - .L_19)
.L_19:
        /*000c*/ 	.word	0x00000000
        /*0010*/ 	.short	0x0000
        /*0012*/ 	.short	0x0070
        /*0014*/ 	.byte	0x00, 0xf0, 0x01, 0x10


	//----- nvinfo : EIATTR_SPARSE_MMA_MASK
	.align		4
.L_20:
        /*0018*/ 	.byte	0x03, 0x50
        /*001a*/ 	.short	0x0000


	//----- nvinfo : EIATTR_MAXREG_COUNT
	.align		4
        /*001c*/ 	.byte	0x03, 0x1b
        /*001e*/ 	.short	0x00a8


	//----- nvinfo : EIATTR_NUM_BARRIERS
	.align		4
        /*0020*/ 	.byte	0x02, 0x4c
        /*0022*/ 	.byte	0x01
	.zero		1


	//----- nvinfo : EIATTR_MERCURY_ISA_VERSION
	.align		4
        /*0024*/ 	.byte	0x03, 0x5f
        /*0026*/ 	.short	0x0101


	//----- nvinfo : EIATTR_INT_WARP_WIDE_INSTR_OFFSETS
	.align		4
        /*0028*/ 	.byte	0x04, 0x31
        /*002a*/ 	.short	(.L_22 - .L_21)


	//   ....[0]....
.L_21:
        /*002c*/ 	.word	0x00000420


	//   ....[1]....
        /*0030*/ 	.word	0x000004c0


	//   ....[2]....
        /*0034*/ 	.word	0x00000620


	//   ....[3]....
        /*0038*/ 	.word	0x00003570


	//----- nvinfo : EIATTR_COOP_GROUP_MASK_REGIDS
	.align		4
.L_22:
        /*003c*/ 	.byte	0x04, 0x29
        /*003e*/ 	.short	(.L_24 - .L_23)


	//   ....[0]....
.L_23:
        /*0040*/ 	.word	0xffffffff


	//   ....[1]....
        /*0044*/ 	.word	0xffffffff


	//   ....[2]....
        /*0048*/ 	.word	0xffffffff


	//   ....[3]....
        /*004c*/ 	.word	0xffffffff


	//   ....[4]....
        /*0050*/ 	.word	0xffffffff


	//   ....[5]....
        /*0054*/ 	.word	0xffffffff


	//----- nvinfo : EIATTR_COOP_GROUP_INSTR_OFFSETS
	.align		4
.L_24:
        /*0058*/ 	.byte	0x04, 0x28
        /*005a*/ 	.short	(.L_26 - .L_25)


	//   ....[0]....
.L_25:
        /*005c*/ 	.word	0x00000060


	//   ....[1]....
        /*0060*/ 	.word	0x00000070


	//   ....[2]....
        /*0064*/ 	.word	0x00000130


	//   ....[3]....
        /*0068*/ 	.word	0x00000290


	//   ....[4]....
        /*006c*/ 	.word	0x000007b0


	//   ....[5]....
        /*0070*/ 	.word	0x000012c0


	//----- nvinfo : EIATTR_REG_RECONFIG
	.align		4
.L_26:
        /*0074*/ 	.byte	0x01, 0x54
	.zero		2


	//----- nvinfo : EIATTR_MBARRIER_INSTR_OFFSETS
	.align		4
        /*0078*/ 	.byte	0x04, 0x39
        /*007a*/ 	.short	(.L_28 - .L_27)


	//   ....[0]....
.L_27:
        /*007c*/ 	.word	0x00000230
        /*0080*/ 	.word	0x000000ff
        /*0084*/ 	.word	0x00000000
        /*0088*/ 	.short	0x0100
        /*008a*/ 	.byte	0x08
	.zero		1


	//   ....[1]....
        /*008c*/ 	.word	0x00000240
        /*0090*/ 	.word	0x000000ff
        /*0094*/ 	.word	0x00000010
        /*0098*/ 	.short	0x0100
        /*009a*/ 	.byte	0x08
	.zero		1


	//   ....[2]....
        /*009c*/ 	.word	0x00000250
        /*00a0*/ 	.word	0x000000ff
        /*00a4*/ 	.word	0x00000008
        /*00a8*/ 	.short	0x0100
        /*00aa*/ 	.byte	0x08
	.zero		1


	//   ....[3]....
        /*00ac*/ 	.word	0x00000260
        /*00b0*/ 	.word	0x000000ff
        /*00b4*/ 	.word	0x00000018
        /*00b8*/ 	.short	0x0100
        /*00ba*/ 	.byte	0x08
	.zero		1


	//   ....[4]....
        /*00bc*/ 	.word	0x000006c0
        /*00c0*/ 	.word	0x000000ff
        /*00c4*/ 	.word	0x00000030
        /*00c8*/ 	.short	0x0100
        /*00ca*/ 	.byte	0x06
	.zero		1


	//   ....[5]....
        /*00cc*/ 	.word	0x00000750
        /*00d0*/ 	.word	0x000000ff
        /*00d4*/ 	.word	0x00000038
        /*00d8*/ 	.short	0x0100
        /*00da*/ 	.byte	0x06
	.zero		1


	//   ....[6]....
        /*00dc*/ 	.word	0x00001700
        /*00e0*/ 	.word	0x000000ff
        /*00e4*/ 	.word	0x00000000
        /*00e8*/ 	.short	0x010a
        /*00ea*/ 	.byte	0x06
	.zero		1


	//   ....[7]....
        /*00ec*/ 	.word	0x00001740
        /*00f0*/ 	.word	0x000000ff
        /*00f4*/ 	.word	0x00000000
        /*00f8*/ 	.short	0x010a
        /*00fa*/ 	.byte	0x06
	.zero		1


	//   ....[8]....
        /*00fc*/ 	.word	0x00002510
        /*0100*/ 	.word	0x000000ff
        /*0104*/ 	.word	0x00000000
        /*0108*/ 	.short	0x010a
        /*010a*/ 	.byte	0x0e
	.zero		1


	//   ....[9]....
        /*010c*/ 	.word	0x00002550
        /*0110*/ 	.word	0x000000ff
        /*0114*/ 	.word	0x00000000
        /*0118*/ 	.short	0x010a
        /*011a*/ 	.byte	0x0e
	.zero		1


	//   ....[10]....
        /*011c*/ 	.word	0x00003080
        /*0120*/ 	.word	0x00000010
        /*0124*/ 	.word	0x00000000
        /*0128*/ 	.short	0x0101
        /*012a*/ 	.byte	0x3f
	.zero		1


	//   ....[11]....
        /*012c*/ 	.word	0x000035f0
        /*0130*/ 	.word	0x0000000a
        /*0134*/ 	.word	0x00000000
        /*0138*/ 	.short	0x0101
        /*013a*/ 	.byte	0x3f
	.zero		1


	//   ....[12]....
        /*013c*/ 	.word	0x000093f0
        /*0140*/ 	.word	0x00000014
        /*0144*/ 	.word	0x00000010
        /*0148*/ 	.short	0x010a
        /*014a*/ 	.byte	0x3f
	.zero		1


	//   ....[13]....
        /*014c*/ 	.word	0x00009860
        /*0150*/ 	.word	0x00000007
        /*0154*/ 	.word	0x00000038
        /*0158*/ 	.short	0x0101
        /*015a*/ 	.byte	0x3f
	.zero		1


	//   ....[14]....
        /*015c*/ 	.word	0x00009f80
        /*0160*/ 	.word	0x00000005
        /*0164*/ 	.word	0x00000000
        /*0168*/ 	.short	0x010a
        /*016a*/ 	.byte	0x3f
	.zero		1


	//   ....[15]....
        /*016c*/ 	.word	0x0000a000
        /*0170*/ 	.word	0x0000000f
        /*0174*/ 	.word	0x00000000
        /*0178*/ 	.short	0x010a
        /*017a*/ 	.byte	0x3f
	.zero		1


	//   ....[16]....
        /*017c*/ 	.word	0x0000a070
        /*0180*/ 	.word	0x0000000a
        /*0184*/ 	.word	0x00000000
        /*0188*/ 	.short	0x010a
        /*018a*/ 	.byte	0x3f
	.zero		1


	//   ....[17]....
        /*018c*/ 	.word	0x0000a0d0
        /*0190*/ 	.word	0x00000010
        /*0194*/ 	.word	0x00000000
        /*0198*/ 	.short	0x010a
        /*019a*/ 	.byte	0x3f
	.zero		1


	//   ....[18]....
        /*019c*/ 	.word	0x0000a1a0
        /*01a0*/ 	.word	0x00000014
        /*01a4*/ 	.word	0x00000010
        /*01a8*/ 	.short	0x010a
        /*01aa*/ 	.byte	0x3f
	.zero		1


	//   ....[19]....
        /*01ac*/ 	.word	0x0000a270
        /*01b0*/ 	.word	0x00000005
        /*01b4*/ 	.word	0x00000000
        /*01b8*/ 	.short	0x010a
        /*01ba*/ 	.byte	0x3f
	.zero		1


	//----- nvinfo : EIATTR_NUM_MBARRIERS
	.align		4
.L_28:
        /*01bc*/ 	.byte	0x03, 0x38
        /*01be*/ 	.short	0x0006


	//----- nvinfo : EIATTR_EXIT_INSTR_OFFSETS
	.align		4
        /*01c0*/ 	.byte	0x04, 0x1c
        /*01c2*/ 	.short	(.L_30 - .L_29)


	//   ....[0]....
.L_29:
        /*01c4*/ 	.word	0x00000930


	//   ....[1]....
        /*01c8*/ 	.word	0x00001120


	//   ....[2]....
        /*01cc*/ 	.word	0x00008b00


	//   ....[3]....
        /*01d0*/ 	.word	0x00009060


	//   ....[4]....
        /*01d4*/ 	.word	0x0000a050


	//----- nvinfo : EIATTR_MAX_THREADS
	.align		4
.L_30:
        /*01d8*/ 	.byte	0x04, 0x05
        /*01da*/ 	.short	(.L_32 - .L_31)
.L_31:
        /*01dc*/ 	.word	0x00000180
        /*01e0*/ 	.word	0x00000001
        /*01e4*/ 	.word	0x00000001


	//----- nvinfo : EIATTR_CRS_STACK_SIZE
	.align		4
.L_32:
        /*01e8*/ 	.byte	0x04, 0x1e
        /*01ea*/ 	.short	(.L_34 - .L_33)
.L_33:
        /*01ec*/ 	.word	0x00000000


	//----- nvinfo : EIATTR_CBANK_PARAM_SIZE
	.align		4
.L_34:
        /*01f0*/ 	.byte	0x03, 0x19
        /*01f2*/ 	.short	0x0470


	//----- nvinfo : EIATTR_PARAM_CBANK
	.align		4
        /*01f4*/ 	.byte	0x04, 0x0a
        /*01f6*/ 	.short	(.L_36 - .L_35)
	.align		4
.L_35:
        /*01f8*/ 	.word	index@(.nv.constant0._ZN7cutlass13device_kernelINS_4gemm6kernel13GemmUniversalIN4cute5tupleIJiiiiEEENS1_10collective13CollectiveMmaINS1_37MainloopSm90TmaGmmaWarpSpecializedFP8ILi2ENS5_IJNS4_1CILi2EEENSA_ILi1EEESC_EEENS1_35KernelTmaWarpSpecializedCooperativeEEENS5_IJNSA_ILi384EEENSA_ILi32EEENSA_ILi256EEEEEENS_12float_e4m3_tENS5_IJlSC_lEEESK_SL_NS4_8TiledMMAINS4_8MMA_AtomIJNS4_4SM904GMMA30MMA_64x32x32_F32E4M3E4M3_SS_TNILNSP_7ScaleInE1ELSR_1EEEEEENS4_6LayoutISD_NS5_IJSC_NSA_ILi0EEESV_EEEEENS5_IJNS4_10UnderscoreESY_SY_EEEEENS4_13SM90_TMA_LOADENS4_14ComposedLayoutINS4_7SwizzleILi3ELi4ELi3EEENS4_18smem_ptr_flag_bitsILi8EEENSU_INS5_IJNSA_ILi8EEENSA_ILi128EEEEEENS5_IJS18_SC_EEEEEEEvNS4_8identityENS4_23SM90_TMA_LOAD_MULTICASTES1C_vS1D_EENS_8epilogue10collective6detail29Sm90TmaWarpSpecializedAdapterINS1H_15DefaultEpilogueISK_SL_SL_NS1G_6thread17LinearCombinationISK_Li1EffLNS1L_9ScaleType4KindE0ELNS_15FloatRoundStyleE2ESK_EENS1_15EpilogueDefaultEEEEEvvEEEEvNT_6ParamsE)
        /*01fc*/ 	.short	0x0210
        /*01fe*/ 	.short	0x0470


	//----- nvinfo : EIATTR_SW_WAR
	.align		4
.L_36:
        /*0200*/ 	.byte	0x04, 0x36
        /*0202*/ 	.short	(.L_38 - .L_37)
.L_37:
        /*0204*/ 	.word	0x00000008
.L_38:


//--------------------- .nv.callgraph             --------------------------
	.section	.nv.callgraph,"",@"SHT_CUDA_CALLGRAPH"
	.align	4
	.sectionentsize	8
	.align		4
        /*0000*/ 	.word	0x00000000
	.align		4
        /*0004*/ 	.word	0xffffffff
	.align		4
        /*0008*/ 	.word	0x00000000
	.align		4
        /*000c*/ 	.word	0xfffffffe
	.align		4
        /*0010*/ 	.word	0x00000000
	.align		4
        /*0014*/ 	.word	0xfffffffd
	.align		4
        /*0018*/ 	.word	0x00000000
	.align		4
        /*001c*/ 	.word	0xfffffffc


//--------------------- .nv.constant4             --------------------------
	.section	.nv.constant4,"a",@progbits
	.align	8
	.align		8
.nv.constant4:
        /*0000*/ 	.dword	_ZN39_INTERNAL_3878fde3_4_k_cu_fcc3283e_38894cuda3std3__45__cpo5beginE
	.align		8
        /*0008*/ 	.dword	_ZN39_INTERNAL_3878fde3_4_k_cu_fcc3283e_38894cuda3std3__45__cpo3endE
	.align		8
        /*0010*/ 	.dword	_ZN39_INTERNAL_3878fde3_4_k_cu_fcc3283e_38894cuda3std3__45__cpo6cbeginE
	.align		8
        /*0018*/ 	.dword	_ZN39_INTERNAL_3878fde3_4_k_cu_fcc3283e_38894cuda3std3__45__cpo4cendE
	.align		8
        /*0020*/ 	.dword	_ZN39_INTERNAL_3878fde3_4_k_cu_fcc3283e_38894cuda3std3__441_GLOBAL__N__3878fde3_4_k_cu_fcc3283e_38896ignoreE
	.align		8
        /*0028*/ 	.dword	_ZN39_INTERNAL_3878fde3_4_k_cu_fcc3283e_38894cuda3std3__419piecewise_constructE
	.align		8
        /*0030*/ 	.dword	_ZN39_INTERNAL_3878fde3_4_k_cu_fcc3283e_38894cuda3std3__48in_placeE
	.align		8
        /*0038*/ 	.dword	_ZN39_INTERNAL_3878fde3_4_k_cu_fcc3283e_38894cuda3std6ranges3__45__cpo4swapE
	.align		8
        /*0040*/ 	.dword	_ZN39_INTERNAL_3878fde3_4_k_cu_fcc3283e_38894cuda3std6ranges3__45__cpo9iter_moveE
	.align		8
        /*0048*/ 	.dword	_ZN39_INTERNAL_3878fde3_4_k_cu_fcc3283e_38894cute7productE
	.align		8
        /*0050*/ 	.dword	_ZN39_INTERNAL_3878fde3_4_k_cu_fcc3283e_38894cute1_E


//--------------------- .text._ZN7cutlass13device_kernelINS_4gemm6kernel13GemmUniversalIN4cute5tupleIJiiiiEEENS1_10collective13CollectiveMmaINS1_37MainloopSm90TmaGmmaWarpSpecializedFP8ILi2ENS5_IJNS4_1CILi2EEENSA_ILi1EEESC_EEENS1_35KernelTmaWarpSpecializedCooperativeEEENS5_IJNSA_ILi384EEENSA_ILi32EEENSA_ILi256EEEEEENS_12float_e4m3_tENS5_IJlSC_lEEESK_SL_NS4_8TiledMMAINS4_8MMA_AtomIJNS4_4SM904GMMA30MMA_64x32x32_F32E4M3E4M3_SS_TNILNSP_7ScaleInE1ELSR_1EEEEEENS4_6LayoutISD_NS5_IJSC_NSA_ILi0EEESV_EEEEENS5_IJNS4_10UnderscoreESY_SY_EEEEENS4_13SM90_TMA_LOADENS4_14ComposedLayoutINS4_7SwizzleILi3ELi4ELi3EEENS4_18smem_ptr_flag_bitsILi8EEENSU_INS5_IJNSA_ILi8EEENSA_ILi128EEEEEENS5_IJS18_SC_EEEEEEEvNS4_8identityENS4_23SM90_TMA_LOAD_MULTICASTES1C_vS1D_EENS_8epilogue10collective6detail29Sm90TmaWarpSpecializedAdapterINS1H_15DefaultEpilogueISK_SL_SL_NS1G_6thread17LinearCombinationISK_Li1EffLNS1L_9ScaleType4KindE0ELNS_15FloatRoundStyleE2ESK_EENS1_15EpilogueDefaultEEEEEvvEEEEvNT_6ParamsE --------------------------
	.section	.text._ZN7cutlass13device_kernelINS_4gemm6kernel13GemmUniversalIN4cute5tupleIJiiiiEEENS1_10collective13CollectiveMmaINS1_37MainloopSm90TmaGmmaWarpSpecializedFP8ILi2ENS5_IJNS4_1CILi2EEENSA_ILi1EEESC_EEENS1_35KernelTmaWarpSpecializedCooperativeEEENS5_IJNSA_ILi384EEENSA_ILi32EEENSA_ILi256EEEEEENS_12float_e4m3_tENS5_IJlSC_lEEESK_SL_NS4_8TiledMMAINS4_8MMA_AtomIJNS4_4SM904GMMA30MMA_64x32x32_F32E4M3E4M3_SS_TNILNSP_7ScaleInE1ELSR_1EEEEEENS4_6LayoutISD_NS5_IJSC_NSA_ILi0EEESV_EEEEENS5_IJNS4_10UnderscoreESY_SY_EEEEENS4_13SM90_TMA_LOADENS4_14ComposedLayoutINS4_7SwizzleILi3ELi4ELi3EEENS4_18smem_ptr_flag_bitsILi8EEENSU_INS5_IJNSA_ILi8EEENSA_ILi128EEEEEENS5_IJS18_SC_EEEEEEEvNS4_8identityENS4_23SM90_TMA_LOAD_MULTICASTES1C_vS1D_EENS_8epilogue10collective6detail29Sm90TmaWarpSpecializedAdapterINS1H_15DefaultEpilogueISK_SL_SL_NS1G_6thread17LinearCombinationISK_Li1EffLNS1L_9ScaleType4KindE0ELNS_15FloatRoundStyleE2ESK_EENS1_15EpilogueDefaultEEEEEvvEEEEvNT_6ParamsE,"ax",@progbits
	.align	128
.text._ZN7cutlass13device_kernelINS_4gemm6kernel13GemmUniversalIN4cute5tupleIJiiiiEEENS1_10collective13CollectiveMmaINS1_37MainloopSm90TmaGmmaWarpSpecializedFP8ILi2ENS5_IJNS4_1CILi2EEENSA_ILi1EEESC_EEENS1_35KernelTmaWarpSpecializedCooperativeEEENS5_IJNSA_ILi384EEENSA_ILi32EEENSA_ILi256EEEEEENS_12float_e4m3_tENS5_IJlSC_lEEESK_SL_NS4_8TiledMMAINS4_8MMA_AtomIJNS4_4SM904GMMA30MMA_64x32x32_F32E4M3E4M3_SS_TNILNSP_7ScaleInE1ELSR_1EEEEEENS4_6LayoutISD_NS5_IJSC_NSA_ILi0EEESV_EEEEENS5_IJNS4_10UnderscoreESY_SY_EEEEENS4_13SM90_TMA_LOADENS4_14ComposedLayoutINS4_7SwizzleILi3ELi4ELi3EEENS4_18smem_ptr_flag_bitsILi8EEENSU_INS5_IJNSA_ILi8EEENSA_ILi128EEEEEENS5_IJS18_SC_EEEEEEEvNS4_8identityENS4_23SM90_TMA_LOAD_MULTICASTES1C_vS1D_EENS_8epilogue10collective6detail29Sm90TmaWarpSpecializedAdapterINS1H_15DefaultEpilogueISK_SL_SL_NS1G_6thread17LinearCombinationISK_Li1EffLNS1L_9ScaleType4KindE0ELNS_15FloatRoundStyleE2ESK_EENS1_15EpilogueDefaultEEEEEvvEEEEvNT_6ParamsE:
        .type           _ZN7cutlass13device_kernelINS_4gemm6kernel13GemmUniversalIN4cute5tupleIJiiiiEEENS1_10collective13CollectiveMmaINS1_37MainloopSm90TmaGmmaWarpSpecializedFP8ILi2ENS5_IJNS4_1CILi2EEENSA_ILi1EEESC_EEENS1_35KernelTmaWarpSpecializedCooperativeEEENS5_IJNSA_ILi384EEENSA_ILi32EEENSA_ILi256EEEEEENS_12float_e4m3_tENS5_IJlSC_lEEESK_SL_NS4_8TiledMMAINS4_8MMA_AtomIJNS4_4SM904GMMA30MMA_64x32x32_F32E4M3E4M3_SS_TNILNSP_7ScaleInE1ELSR_1EEEEEENS4_6LayoutISD_NS5_IJSC_NSA_ILi0EEESV_EEEEENS5_IJNS4_10UnderscoreESY_SY_EEEEENS4_13SM90_TMA_LOADENS4_14ComposedLayoutINS4_7SwizzleILi3ELi4ELi3EEENS4_18smem_ptr_flag_bitsILi8EEENSU_INS5_IJNSA_ILi8EEENSA_ILi128EEEEEENS5_IJS18_SC_EEEEEEEvNS4_8identityENS4_23SM90_TMA_LOAD_MULTICASTES1C_vS1D_EENS_8epilogue10collective6detail29Sm90TmaWarpSpecializedAdapterINS1H_15DefaultEpilogueISK_SL_SL_NS1G_6thread17LinearCombinationISK_Li1EffLNS1L_9ScaleType4KindE0ELNS_15FloatRoundStyleE2ESK_EENS1_15EpilogueDefaultEEEEEvvEEEEvNT_6ParamsE,@function
        .size           _ZN7cutlass13device_kernelINS_4gemm6kernel13GemmUniversalIN4cute5tupleIJiiiiEEENS1_10collective13CollectiveMmaINS1_37MainloopSm90TmaGmmaWarpSpecializedFP8ILi2ENS5_IJNS4_1CILi2EEENSA_ILi1EEESC_EEENS1_35KernelTmaWarpSpecializedCooperativeEEENS5_IJNSA_ILi384EEENSA_ILi32EEENSA_ILi256EEEEEENS_12float_e4m3_tENS5_IJlSC_lEEESK_SL_NS4_8TiledMMAINS4_8MMA_AtomIJNS4_4SM904GMMA30MMA_64x32x32_F32E4M3E4M3_SS_TNILNSP_7ScaleInE1ELSR_1EEEEEENS4_6LayoutISD_NS5_IJSC_NSA_ILi0EEESV_EEEEENS5_IJNS4_10UnderscoreESY_SY_EEEEENS4_13SM90_TMA_LOADENS4_14ComposedLayoutINS4_7SwizzleILi3ELi4ELi3EEENS4_18smem_ptr_flag_bitsILi8EEENSU_INS5_IJNSA_ILi8EEENSA_ILi128EEEEEENS5_IJS18_SC_EEEEEEEvNS4_8identityENS4_23SM90_TMA_LOAD_MULTICASTES1C_vS1D_EENS_8epilogue10collective6detail29Sm90TmaWarpSpecializedAdapterINS1H_15DefaultEpilogueISK_SL_SL_NS1G_6thread17LinearCombinationISK_Li1EffLNS1L_9ScaleType4KindE0ELNS_15FloatRoundStyleE2ESK_EENS1_15EpilogueDefaultEEEEEvvEEEEvNT_6ParamsE,(.L_x_74 - _ZN7cutlass13device_kernelINS_4gemm6kernel13GemmUniversalIN4cute5tupleIJiiiiEEENS1_10collective13CollectiveMmaINS1_37MainloopSm90TmaGmmaWarpSpecializedFP8ILi2ENS5_IJNS4_1CILi2EEENSA_ILi1EEESC_EEENS1_35KernelTmaWarpSpecializedCooperativeEEENS5_IJNSA_ILi384EEENSA_ILi32EEENSA_ILi256EEEEEENS_12float_e4m3_tENS5_IJlSC_lEEESK_SL_NS4_8TiledMMAINS4_8MMA_AtomIJNS4_4SM904GMMA30MMA_64x32x32_F32E4M3E4M3_SS_TNILNSP_7ScaleInE1ELSR_1EEEEEENS4_6LayoutISD_NS5_IJSC_NSA_ILi0EEESV_EEEEENS5_IJNS4_10UnderscoreESY_SY_EEEEENS4_13SM90_TMA_LOADENS4_14ComposedLayoutINS4_7SwizzleILi3ELi4ELi3EEENS4_18smem_ptr_flag_bitsILi8EEENSU_INS5_IJNSA_ILi8EEENSA_ILi128EEEEEENS5_IJS18_SC_EEEEEEEvNS4_8identityENS4_23SM90_TMA_LOAD_MULTICASTES1C_vS1D_EENS_8epilogue10collective6detail29Sm90TmaWarpSpecializedAdapterINS1H_15DefaultEpilogueISK_SL_SL_NS1G_6thread17LinearCombinationISK_Li1EffLNS1L_9ScaleType4KindE0ELNS_15FloatRoundStyleE2ESK_EENS1_15EpilogueDefaultEEEEEvvEEEEvNT_6ParamsE)
        .other          _ZN7cutlass13device_kernelINS_4gemm6kernel13GemmUniversalIN4cute5tupleIJiiiiEEENS1_10collective13CollectiveMmaINS1_37MainloopSm90TmaGmmaWarpSpecializedFP8ILi2ENS5_IJNS4_1CILi2EEENSA_ILi1EEESC_EEENS1_35KernelTmaWarpSpecializedCooperativeEEENS5_IJNSA_ILi384EEENSA_ILi32EEENSA_ILi256EEEEEENS_12float_e4m3_tENS5_IJlSC_lEEESK_SL_NS4_8TiledMMAINS4_8MMA_AtomIJNS4_4SM904GMMA30MMA_64x32x32_F32E4M3E4M3_SS_TNILNSP_7ScaleInE1ELSR_1EEEEEENS4_6LayoutISD_NS5_IJSC_NSA_ILi0EEESV_EEEEENS5_IJNS4_10UnderscoreESY_SY_EEEEENS4_13SM90_TMA_LOADENS4_14ComposedLayoutINS4_7SwizzleILi3ELi4ELi3EEENS4_18smem_ptr_flag_bitsILi8EEENSU_INS5_IJNSA_ILi8EEENSA_ILi128EEEEEENS5_IJS18_SC_EEEEEEEvNS4_8identityENS4_23SM90_TMA_LOAD_MULTICASTES1C_vS1D_EENS_8epilogue10collective6detail29Sm90TmaWarpSpecializedAdapterINS1H_15DefaultEpilogueISK_SL_SL_NS1G_6thread17LinearCombinationISK_Li1EffLNS1L_9ScaleType4KindE0ELNS_15FloatRoundStyleE2ESK_EENS1_15EpilogueDefaultEEEEEvvEEEEvNT_6ParamsE,@"STO_CUDA_ENTRY STV_DEFAULT"
_ZN7cutlass13device_kernelINS_4gemm6kernel13GemmUniversalIN4cute5tupleIJiiiiEEENS1_10collective13CollectiveMmaINS1_37MainloopSm90TmaGmmaWarpSpecializedFP8ILi2ENS5_IJNS4_1CILi2EEENSA_ILi1EEESC_EEENS1_35KernelTmaWarpSpecializedCooperativeEEENS5_IJNSA_ILi384EEENSA_ILi32EEENSA_ILi256EEEEEENS_12float_e4m3_tENS5_IJlSC_lEEESK_SL_NS4_8TiledMMAINS4_8MMA_AtomIJNS4_4SM904GMMA30MMA_64x32x32_F32E4M3E4M3_SS_TNILNSP_7ScaleInE1ELSR_1EEEEEENS4_6LayoutISD_NS5_IJSC_NSA_ILi0EEESV_EEEEENS5_IJNS4_10UnderscoreESY_SY_EEEEENS4_13SM90_TMA_LOADENS4_14ComposedLayoutINS4_7SwizzleILi3ELi4ELi3EEENS4_18smem_ptr_flag_bitsILi8EEENSU_INS5_IJNSA_ILi8EEENSA_ILi128EEEEEENS5_IJS18_SC_EEEEEEEvNS4_8identityENS4_23SM90_TMA_LOAD_MULTICASTES1C_vS1D_EENS_8epilogue10collective6detail29Sm90TmaWarpSpecializedAdapterINS1H_15DefaultEpilogueISK_SL_SL_NS1G_6thread17LinearCombinationISK_Li1EffLNS1L_9ScaleType4KindE0ELNS_15FloatRoundStyleE2ESK_EENS1_15EpilogueDefaultEEEEEvvEEEEvNT_6ParamsE:
[----:B------:R-:W-:Y:S01]  /*0000*/  LDC R1, c[0x0][0x28] ;  /* 0x00000a00ff017b82 */ /* 0x000fe20000000800 */
[----:B------:R-:W0:Y:S01]  /*0010*/  S2R R4, SR_TID.X ;  /* 0x0000000000047919 */ /* 0x000e220000002100 */
[----:B------:R-:W-:Y:S01]  /*0020*/  ELECT P0, URZ, PT ;  /* 0x00000000003f782f */ /* 0x000fe20003800000 */
[----:B------:R-:W-:Y:S01]  /*0030*/  BSSY B0, `(.L_x_0) ;  /* 0x000000f000007945 */ /* 0x000fe20003800000 */
[--C-:B0-----:R-:W-:Y:S02]  /*0040*/  SHF.R.U32.HI R0, RZ, 0x5, R4.reuse ;  /* 0x00000005ff007819 */ /* 0x101fe40000011604 */
[----:B------:R-:W-:-:S03]  /*0050*/  SHF.R.U32.HI R2, RZ, 0x7, R4 ;  /* 0x00000007ff027819 */ /* 0x000fc60000011604 */
[----:B------:R-:W0:Y:S04]  /*0060*/  SHFL.IDX PT, R8, R0, RZ, 0x1f ;  /* 0x00001fff00087589 */ /* 0x000e2800000e0000 */
[----:B------:R-:W1:Y:S01]  /*0070*/  SHFL.IDX PT, R2, R2, RZ, 0x1f ;  /* 0x00001fff02027589 */ /* 0x000e6200000e0000 */
[----:B0-----:R-:W-:-:S13]  /*0080*/  ISETP.NE.OR P0, PT, R8, RZ, !P0 ;  /* 0x000000ff0800720c */ /* 0x001fda0004705670 */
[----:B-1----:R-:W-:Y:S05]  /*0090*/  @P0 BRA `(.L_x_1) ;  /* 0x0000000000200947 */ /* 0x002fea0003800000 */
[----:B------:R-:W-:Y:S02]  /*00a0*/  ULDC.64 UR4, c[0x0][0x198] ;  /* 0x0000660000047ab9 */ /* 0x000fe40000000a00 */
[----:B------:R-:W-:Y:S02]  /*00b0*/  UIADD3 UR6, UP0, UR4, 0xf0, URZ ;  /* 0x000000f004067890 */ /* 0x000fe4000ff1e03f */
[----:B------:R-:W-:Y:S02]  /*00c0*/  UIADD3 UR4, UP1, UR4, 0x1f0, URZ ;  /* 0x000001f004047890 */ /* 0x000fe4000ff3e03f */
[----:B------:R-:W-:Y:S02]  /*00d0*/  UIADD3.X UR7, URZ, UR5, URZ, UP0, !UPT ;  /* 0x000000053f077290 */ /* 0x000fe400087fe43f */
[----:B------:R-:W-:-:S07]  /*00e0*/  UIADD3.X UR5, URZ, UR5, URZ, UP1, !UPT ;  /* 0x000000053f057290 */ /* 0x000fce0008ffe43f */
[----:B------:R0:W-:Y:S02]  /*00f0*/  UTMACCTL.PF [UR6] ;  /* 0x00000000060079b9 */ /* 0x0001e40008040000 */
[----:B------:R0:W-:Y:S02]  /*0100*/  UTMACCTL.PF [UR4] ;  /* 0x00000000040079b9 */ /* 0x0001e40008040000 */
[----:B0-----:R-:W-:Y:S01]  /*0110*/  NOP ;  /* 0x0000000000007918 */ /* 0x001fe20000000000 */
.L_x_1:
[----:B------:R-:W-:Y:S05]  /*0120*/  BSYNC B0 ;  /* 0x0000000000007941 */ /* 0x000fea0003800000 */
.L_x_0:
[----:B------:R-:W0:Y:S02]  /*0130*/  SHFL.IDX PT, R3, R0, RZ, 0x1f ;  /* 0x00001fff00037589 */ /* 0x000e2400000e0000 */
[----:B0-----:R-:W-:-:S13]  /*0140*/  ISETP.NE.AND P0, PT, R3, RZ, PT ;  /* 0x000000ff0300720c */ /* 0x001fda0003f05270 */
[----:B------:R-:W-:Y:S05]  /*0150*/  @P0 BRA `(.L_x_2) ;  /* 0x0000000000480947 */ /* 0x000fea0003800000 */
[----:B------:R-:W0:Y:S01]  /*0160*/  S2UR UR8, SR_CgaCtaId ;  /* 0x00000000000879c3 */ /* 0x000e220000008800 */
[----:B------:R-:W-:Y:S01]  /*0170*/  UMOV UR4, 0x400 ;  /* 0x0000040000047882 */ /* 0x000fe20000000000 */
[----:B------:R-:W-:Y:S01]  /*0180*/  UMOV UR5, 0x1 ;  /* 0x0000000100057882 */ /* 0x000fe20000000000 */
[----:B------:R-:W-:Y:S01]  /*0190*/  UMOV UR6, 0x4 ;  /* 0x0000000400067882 */ /* 0x000fe20000000000 */
[----:B------:R-:W-:Y:S01]  /*01a0*/  ELECT P0, URZ, PT ;  /* 0x00000000003f782f */ /* 0x000fe20003800000 */
[----:B------:R-:W-:-:S04]  /*01b0*/  UIADD3 UR6, -UR6, 0x100000, URZ ;  /* 0x0010000006067890 */ /* 0x000fc8000fffe13f */
[----:B------:R-:W-:Y:S02]  /*01c0*/  USHF.L.U32 UR7, UR6, 0xb, URZ ;  /* 0x0000000b06077899 */ /* 0x000fe4000800063f */
[----:B------:R-:W-:Y:S02]  /*01d0*/  USHF.L.U32 UR6, UR6, 0x1, URZ ;  /* 0x0000000106067899 */ /* 0x000fe4000800063f */
[----:B0-----:R-:W-:Y:S02]  /*01e0*/  ULEA UR8, UR8, UR4, 0x18 ;  /* 0x0000000408087291 */ /* 0x001fe4000f8ec03f */
[----:B------:R-:W-:-:S04]  /*01f0*/  UIADD3 UR4, -UR5, 0x100000, URZ ;  /* 0x0010000005047890 */ /* 0x000fc8000fffe13f */
[----:B------:R-:W-:Y:S02]  /*0200*/  USHF.L.U32 UR5, UR4, 0xb, URZ ;  /* 0x0000000b04057899 */ /* 0x000fe4000800063f */
[----:B------:R-:W-:Y:S01]  /*0210*/  USHF.L.U32 UR4, UR4, 0x1, URZ ;  /* 0x0000000104047899 */ /* 0x000fe2000800063f */
[----:B------:R-:W0:Y:S11]  /*0220*/  FENCE.VIEW.ASYNC.S ;  /* 0x00000000000073c6 */ /* 0x000e360000000000 */
[----:B0-----:R0:W1:Y:S01]  /*0230*/  SYNCS.EXCH.64 URZ, [UR8], UR4 ;  /* 0x00000004083f75b2 */ /* 0x0010620008000100 */
[----:B------:R0:W2:Y:S01]  /*0240*/  SYNCS.EXCH.64 URZ, [UR8+0x10], UR6 ;  /* 0x00001006083f75b2 */ /* 0x0000a20008000100 */
[----:B------:R0:W3:Y:S01]  /*0250*/  SYNCS.EXCH.64 URZ, [UR8+0x8], UR4 ;  /* 0x00000804083f75b2 */ /* 0x0000e20008000100 */
[----:B------:R0:W4:Y:S01]  /*0260*/  SYNCS.EXCH.64 URZ, [UR8+0x18], UR6 ;  /* 0x00001806083f75b2 */ /* 0x0001220008000100 */
[----:B------:R-:W-:Y:S01]  /*0270*/  NOP ;  /* 0x0000000000007918 */ /* 0x000fe20000000000 */
.L_x_2:
[----:B------:R-:W-:Y:S01]  /*0280*/  SHF.R.S32.HI R5, RZ, 0x1f, R4 ;  /* 0x0000001fff057819 */ /* 0x000fe20000011404 */
[----:B------:R-:W5:Y:S01]  /*0290*/  SHFL.IDX PT, R0, R0, RZ, 0x1f ;  /* 0x00001fff00007589 */ /* 0x000f6200000e0000 */
[----:B0-----:R-:W0:Y:S01]  /*02a0*/  S2UR UR8, SR_CTAID.X ;  /* 0x00000000000879c3 */ /* 0x001e220000002500 */
[----:B------:R-:W-:Y:S02]  /*02b0*/  ELECT P0, URZ, PT ;  /* 0x00000000003f782f */ /* 0x000fe40003800000 */
[----:B------:R-:W-:Y:S01]  /*02c0*/  LEA.HI R5, R5, R4, RZ, 0x7 ;  /* 0x0000000405057211 */ /* 0x000fe200078f38ff */
[----:B------:R-:W1:Y:S01]  /*02d0*/  S2R R10, SR_CTAID.Y ;  /* 0x00000000000a7919 */ /* 0x000e620000002600 */
[----:B------:R-:W-:Y:S01]  /*02e0*/  ULDC UR4, c[0x0][0x150] ;  /* 0x0000540000047ab9 */ /* 0x000fe20000000800 */
[----:B------:R-:W-:Y:S01]  /*02f0*/  NOP ;  /* 0x0000000000007918 */ /* 0x000fe20000000000 */
[----:B------:R-:W-:Y:S01]  /*0300*/  LOP3.LUT R5, R5, 0xffffff80, RZ, 0xc0, !PT ;  /* 0xffffff8005057812 */ /* 0x000fe200078ec0ff */
[----:B------:R-:W-:Y:S01]  /*0310*/  NOP ;  /* 0x0000000000007918 */ /* 0x000fe20000000000 */
[----:B------:R-:W2:Y:S01]  /*0320*/  LDC R12, c[0x0][0x144] ;  /* 0x00005100ff0c7b82 */ /* 0x000ea20000000800 */
[----:B------:R-:W-:-:S02]  /*0330*/  ISETP.NE.AND P3, PT, R2, RZ, PT ;  /* 0x000000ff0200720c */ /* 0x000fc40003f65270 */
[----:B------:R-:W-:-:S05]  /*0340*/  IMAD.IADD R5, R4, 0x1, -R5 ;  /* 0x0000000104057824 */ /* 0x000fca00078e0a05 */
[----:B------:R-:W-:Y:S01]  /*0350*/  SHF.R.S32.HI R6, RZ, 0x1f, R5 ;  /* 0x0000001fff067819 */ /* 0x000fe20000011405 */
[----:B------:R-:W3:Y:S03]  /*0360*/  LDC R14, c[0x0][0x140] ;  /* 0x00005000ff0e7b82 */ /* 0x000ee60000000800 */
[----:B------:R-:W-:Y:S02]  /*0370*/  LEA.HI R6, R6, R5, RZ, 0x3 ;  /* 0x0000000506067211 */ /* 0x000fe400078f18ff */
[----:B-----5:R-:W-:Y:S02]  /*0380*/  ISETP.NE.OR P0, PT, R0, RZ, !P0 ;  /* 0x000000ff0000720c */ /* 0x020fe40004705670 */
[--C-:B------:R-:W-:Y:S01]  /*0390*/  SHF.R.S32.HI R0, RZ, 0x3, R6.reuse ;  /* 0x00000003ff007819 */ /* 0x100fe20000011406 */
[----:B------:R-:W5:Y:S01]  /*03a0*/  LDC R13, c[0x0][0x148] ;  /* 0x00005200ff0d7b82 */ /* 0x000f620000000800 */
[----:B------:R-:W-:-:S02]  /*03b0*/  SHF.R.S32.HI R7, RZ, 0x1f, R6 ;  /* 0x0000001fff077819 */ /* 0x000fc40000011406 */
[----:B------:R-:W-:Y:S02]  /*03c0*/  SHF.R.S32.HI R6, RZ, 0x1f, R3 ;  /* 0x0000001fff067819 */ /* 0x000fe40000011403 */
[----:B0-----:R-:W-:Y:S02]  /*03d0*/  I2FP.F32.U32 R9, UR8 ;  /* 0x0000000800097c45 */ /* 0x001fe40008201000 */
[----:B------:R-:W-:Y:S02]  /*03e0*/  LEA.HI R7, R7, R0, RZ, 0x2 ;  /* 0x0000000007077211 */ /* 0x000fe400078f10ff */
[----:B------:R-:W-:Y:S01]  /*03f0*/  LEA.HI R6, R6, R3, RZ, 0x2 ;  /* 0x0000000306067211 */ /* 0x000fe200078f10ff */
[----:B------:R-:W-:Y:S01]  /*0400*/  FMUL R9, R9, UR4 ;  /* 0x0000000409097c20 */ /* 0x000fe20008400000 */
[----:B------:R-:W-:Y:S01]  /*0410*/  LOP3.LUT R7, R7, 0xfffffffc, RZ, 0xc0, !PT ;  /* 0xfffffffc07077812 */ /* 0x000fe200078ec0ff */
[----:B------:R-:W-:Y:S01]  /*0420*/  VOTEU.ALL UP0, P0 ;  /* 0x00000000003f7886 */ /* 0x000fe20000000000 */
[----:B------:R-:W-:Y:S01]  /*0430*/  LOP3.LUT R6, R6, 0x3ffffffc, RZ, 0xc0, !PT ;  /* 0x3ffffffc06067812 */ /* 0x000fe200078ec0ff */
[----:B------:R-:W-:Y:S01]  /*0440*/  ULDC UR4, c[0x0][0x154] ;  /* 0x0000550000047ab9 */ /* 0x000fe20000000800 */
[----:B---3--:R-:W-:Y:S01]  /*0450*/  ISETP.EQ.U32.AND P2, PT, R14, 0x1, PT ;  /* 0x000000010e00780c */ /* 0x008fe20003f42070 */
[----:B------:R-:W0:Y:S01]  /*0460*/  F2I.U32.TRUNC.NTZ R9, R9 ;  /* 0x0000000900097305 */ /* 0x000e22000020f000 */
[----:B------:R-:W-:Y:S01]  /*0470*/  IMAD.IADD R7, R0, 0x1, -R7 ;  /* 0x0000000100077824 */ /* 0x000fe200078e0a07 */
[----:B------:R-:W3:Y:S01]  /*0480*/  @!UP0 S2UR UR7, SR_CgaCtaId ;  /* 0x00000000000789c3 */ /* 0x000ee20000008800 */
[----:B------:R-:W-:Y:S01]  /*0490*/  IMAD.IADD R6, R3, 0x1, -R6 ;  /* 0x0000000103067824 */ /* 0x000fe200078e0a06 */
[----:B-1----:R-:W-:Y:S01]  /*04a0*/  I2FP.F32.U32 R3, R10 ;  /* 0x0000000a00037245 */ /* 0x002fe20000201000 */
[----:B------:R-:W-:Y:S01]  /*04b0*/  @!UP0 UMOV UR6, 0x400 ;  /* 0x0000040000068882 */ /* 0x000fe20000000000 */
[----:B------:R-:W-:Y:S01]  /*04c0*/  VOTEU.ALL UP1, P0 ;  /* 0x00000000003f7886 */ /* 0x000fe20000020000 */
[----:B------:R-:W-:-:S02]  /*04d0*/  IMAD R7, R6, 0x4, R7 ;  /* 0x0000000406077824 */ /* 0x000fc400078e0207 */
[----:B------:R-:W-:Y:S01]  /*04e0*/  FMUL R6, R3, UR4 ;  /* 0x0000000403067c20 */ /* 0x000fe20008400000 */
[----:B------:R-:W-:Y:S01]  /*04f0*/  SHF.R.S32.HI R3, RZ, 0x1f, R8 ;  /* 0x0000001fff037819 */ /* 0x000fe20000011408 */
[----:B------:R-:W-:Y:S01]  /*0500*/  UMOV UR4, 0x20 ;  /* 0x0000002000047882 */ /* 0x000fe20000000000 */
[----:B------:R-:W-:Y:S01]  /*0510*/  LEA.HI R0, R7, R7, RZ, 0x1 ;  /* 0x0000000707007211 */ /* 0x000fe200078f08ff */
[----:B------:R-:W-:-:S04]  /*0520*/  @!UP0 UIADD3 UR4, -UR4, 0x100000, URZ ;  /* 0x0010000004048890 */ /* 0x000fc8000fffe13f */
[----:B------:R-:W-:Y:S02]  /*0530*/  @!UP0 USHF.L.U32 UR5, UR4, 0xb, URZ ;  /* 0x0000000b04058899 */ /* 0x000fe4000800063f */
[----:B------:R-:W-:Y:S01]  /*0540*/  @!UP0 USHF.L.U32 UR4, UR4, 0x1, URZ ;  /* 0x0000000104048899 */ /* 0x000fe2000800063f */
[----:B------:R-:W-:Y:S01]  /*0550*/  LEA.HI R3, R3, R8, RZ, 0x2 ;  /* 0x0000000803037211 */ /* 0x000fe200078f10ff */
[----:B0-----:R-:W-:Y:S01]  /*0560*/  IMAD.MOV R15, RZ, RZ, -R9 ;  /* 0x000000ffff0f7224 */ /* 0x001fe200078e0a09 */
[----:B------:R-:W-:Y:S01]  /*0570*/  LOP3.LUT R0, R0, 0xfffffffe, RZ, 0xc0, !PT ;  /* 0xfffffffe00007812 */ /* 0x000fe200078ec0ff */
[----:B------:R-:W0:Y:S01]  /*0580*/  F2I.U32.TRUNC.NTZ R6, R6 ;  /* 0x0000000600067305 */ /* 0x000e22000020f000 */
[----:B------:R-:W-:Y:S01]  /*0590*/  LOP3.LUT R3, R3, 0xfffffffc, RZ, 0xc0, !PT ;  /* 0xfffffffc03037812 */ /* 0x000fe200078ec0ff */
[----:B--2---:R-:W-:Y:S02]  /*05a0*/  IMAD R9, R12, R15, UR8 ;  /* 0x000000080c097e24 */ /* 0x004fe4000f8e020f */
[----:B------:R-:W-:-:S02]  /*05b0*/  IMAD.IADD R0, R7, 0x1, -R0 ;  /* 0x0000000107007824 */ /* 0x000fc400078e0a00 */
[----:B------:R-:W-:Y:S02]  /*05c0*/  IMAD.IADD R8, R8, 0x1, -R3 ;  /* 0x0000000108087824 */ /* 0x000fe400078e0a03 */
[----:B------:R-:W-:Y:S01]  /*05d0*/  VIADD R12, R2, 0xffffffff ;  /* 0xffffffff020c7836 */ /* 0x000fe20000000000 */
[----:B------:R-:W-:Y:S01]  /*05e0*/  ISETP.NE.AND P4, PT, R0, R9, PT ;  /* 0x000000090000720c */ /* 0x000fe20003f85270 */
[----:B------:R-:W-:Y:S01]  /*05f0*/  IMAD.SHL.U32 R0, R7, 0x4, RZ ;  /* 0x0000000407007824 */ /* 0x000fe200078e00ff */
[----:B---3--:R-:W-:Y:S01]  /*0600*/  @!UP0 ULEA UR6, UR7, UR6, 0x18 ;  /* 0x0000000607068291 */ /* 0x008fe2000f8ec03f */
[C---:B------:R-:W-:Y:S01]  /*0610*/  ISETP.NE.AND P1, PT, R8.reuse, 0x3, PT ;  /* 0x000000030800780c */ /* 0x040fe20003f25270 */
[----:B------:R-:W-:Y:S01]  /*0620*/  VOTEU.ALL UP0, P0 ;  /* 0x00000000003f7886 */ /* 0x000fe20000000000 */
[----:B------:R-:W-:Y:S01]  /*0630*/  LOP3.LUT P0, RZ, R5, 0x7, RZ, 0xc0, !PT ;  /* 0x0000000705ff7812 */ /* 0x000fe2000780c0ff */
[----:B0-----:R-:W-:Y:S01]  /*0640*/  IMAD.MOV R20, RZ, RZ, -R6 ;  /* 0x000000ffff147224 */ /* 0x001fe200078e0a06 */
[----:B------:R-:W-:Y:S01]  /*0650*/  LOP3.LUT R7, R7, 0xc, R0, 0x78, !PT ;  /* 0x0000000c07077812 */ /* 0x000fe200078e7800 */
[----:B------:R-:W-:Y:S01]  /*0660*/  IMAD.MOV.U32 R6, RZ, RZ, 0x1 ;  /* 0x00000001ff067424 */ /* 0x000fe200078e00ff */
[----:B------:R-:W-:Y:S01]  /*0670*/  ISETP.EQ.OR P1, PT, R8, RZ, !P1 ;  /* 0x000000ff0800720c */ /* 0x000fe20004f22670 */
[----:B-----5:R-:W-:Y:S01]  /*0680*/  IMAD R3, R13, R20, R10 ;  /* 0x000000140d037224 */ /* 0x020fe200078e020a */
[----:B------:R-:W-:-:S02]  /*0690*/  ISETP.LT.U32.AND P0, PT, R7, 0x2, !P0 ;  /* 0x000000020700780c */ /* 0x000fc40004701070 */
[----:B------:R-:W-:Y:S01]  /*06a0*/  @P4 LEA.HI R0, R7, R7, RZ, 0x1 ;  /* 0x0000000707004211 */ /* 0x000fe200078f08ff */
[----:B------:R-:W0:Y:S02]  /*06b0*/  FENCE.VIEW.ASYNC.S ;  /* 0x00000000000073c6 */ /* 0x000e240000000000 */
[----:B0-----:R0:W1:Y:S01]  /*06c0*/  @!UP0 SYNCS.EXCH.64 URZ, [UR6+0x30], UR4 ;  /* 0x00003004063f85b2 */ /* 0x0010620008000100 */
[----:B------:R-:W-:Y:S02]  /*06d0*/  ISETP.EQ.AND P1, PT, R2, RZ, P1 ;  /* 0x000000ff0200720c */ /* 0x000fe40000f22270 */
[----:B------:R-:W-:Y:S02]  /*06e0*/  @P4 SHF.R.S32.HI R0, RZ, 0x1, R0 ;  /* 0x00000001ff004819 */ /* 0x000fe40000011400 */
[----:B------:R-:W-:Y:S02]  /*06f0*/  ISETP.GE.U32.AND P6, PT, R12, 0x2, PT ;  /* 0x000000020c00780c */ /* 0x000fe40003fc6070 */
[----:B------:R-:W-:-:S02]  /*0700*/  @P4 ISETP.NE.AND P5, PT, R0, R3, PT ;  /* 0x000000030000420c */ /* 0x000fc40003fa5270 */
[----:B------:R-:W-:Y:S02]  /*0710*/  SEL R3, RZ, 0x1, !P0 ;  /* 0x00000001ff037807 */ /* 0x000fe40004000000 */
[----:B------:R-:W-:Y:S02]  /*0720*/  @P4 SEL R6, RZ, 0x1, P5 ;  /* 0x00000001ff064807 */ /* 0x000fe40002800000 */
[----:B------:R-:W-:Y:S02]  /*0730*/  SEL R5, RZ, 0x1, !P1 ;  /* 0x00000001ff057807 */ /* 0x000fe40004800000 */
[----:B------:R-:W-:Y:S01]  /*0740*/  LOP3.LUT R6, R6, R3, RZ, 0xc0, !PT ;  /* 0x0000000306067212 */ /* 0x000fe200078ec0ff */
[----:B------:R0:W2:Y:S01]  /*0750*/  @!UP1 SYNCS.EXCH.64 URZ, [UR6+0x38], UR4 ;  /* 0x00003804063f95b2 */ /* 0x0000a20008000100 */
[----:B------:R-:W-:Y:S01]  /*0760*/  SEL R5, R5, 0x2, P6 ;  /* 0x0000000205057807 */ /* 0x000fe20003000000 */
[----:B------:R-:W-:Y:S01]  /*0770*/  NOP ;  /* 0x0000000000007918 */ /* 0x000fe20000000000 */
[----:B------:R-:W-:Y:S05]  /*0780*/  @!P2 BRA `(.L_x_3) ;  /* 0x000000000008a947 */ /* 0x000fea0003800000 */
[----:B-12-4-:R-:W-:Y:S01]  /*0790*/  UCGABAR_ARV ;  /* 0x00000000000079c7 */ /* 0x016fe20008000000 */
[----:B------:R-:W-:Y:S05]  /*07a0*/  BRA `(.L_x_4) ;  /* 0x0000000000047947 */ /* 0x000fea0003800000 */
.L_x_3:
[----:B-12-4-:R-:W-:Y:S01]  /*07b0*/  NOP ;  /* 0x0000000000007918 */ /* 0x016fe20000000000 */
.L_x_4:
[----:B------:R-:W1:Y:S01]  /*07c0*/  LDC R0, c[0x0][0x65c] ;  /* 0x00019700ff007b82 */ /* 0x000e620000000800 */
[----:B------:R-:W-:Y:S01]  /*07d0*/  IMAD.U32 R2, RZ, RZ, UR8 ;  /* 0x00000008ff027e24 */ /* 0x000fe2000f8e00ff */
[----:B------:R-:W-:Y:S01]  /*07e0*/  LOP3.LUT R122, R122, 0xfffffffb, RZ, 0xc0, !PT ;  /* 0xfffffffb7a7a7812 */ /* 0x000fe200078ec0ff */
[----:B------:R-:W-:Y:S01]  /*07f0*/  IMAD.MOV.U32 R3, RZ, RZ, RZ ;  /* 0x000000ffff037224 */ /* 0x000fe200078e00ff */
[----:B-1----:R-:W-:-:S13]  /*0800*/  ISETP.NE.AND P1, PT, R0, 0x1, PT ;  /* 0x000000010000780c */ /* 0x002fda0003f25270 */
[----:B------:R-:W1:Y:S01]  /*0810*/  @P1 LDC R17, c[0x0][0x10] ;  /* 0x00000400ff111b82 */ /* 0x000e620000000800 */
[----:B------:R-:W-:Y:S01]  /*0820*/  @P1 IMAD.MOV.U32 R11, RZ, RZ, RZ ;  /* 0x000000ffff0b1224 */ /* 0x000fe200078e00ff */
[----:B------:R-:W-:Y:S01]  /*0830*/  @P1 LOP3.LUT R122, R122, 0x4, RZ, 0xfc, !PT ;  /* 0x000000047a7a1812 */ /* 0x000fe200078efcff */
[----:B------:R-:W-:-:S05]  /*0840*/  @P1 IMAD.MOV.U32 R19, RZ, RZ, RZ ;  /* 0x000000ffff131224 */ /* 0x000fca00078e00ff */
[----:B------:R-:W2:Y:S01]  /*0850*/  @!P1 LDC R15, c[0x0][0xc] ;  /* 0x00000300ff0f9b82 */ /* 0x000ea20000000800 */
[----:B-1----:R-:W-:-:S04]  /*0860*/  @P1 IMAD.WIDE.U32 R16, R17, UR8, R10 ;  /* 0x0000000811101c25 */ /* 0x002fc8000f8e000a */
[----:B--2---:R-:W-:-:S04]  /*0870*/  @!P1 IMAD.WIDE.U32 R14, R10, R15, R2 ;  /* 0x0000000f0a0e9225 */ /* 0x004fc800078e0002 */
[----:B------:R-:W-:Y:S02]  /*0880*/  @P1 IMAD.MOV.U32 R2, RZ, RZ, R16 ;  /* 0x000000ffff021224 */ /* 0x000fe400078e0010 */
[----:B------:R-:W-:Y:S02]  /*0890*/  @P1 IMAD.IADD R3, R17, 0x1, R19 ;  /* 0x0000000111031824 */ /* 0x000fe400078e0213 */
[----:B------:R-:W-:Y:S02]  /*08a0*/  @!P1 IMAD.MOV.U32 R2, RZ, RZ, R14 ;  /* 0x000000ffff029224 */ /* 0x000fe400078e000e */
[----:B------:R-:W-:Y:S01]  /*08b0*/  @!P1 IMAD.MOV.U32 R3, RZ, RZ, R15 ;  /* 0x000000ffff039224 */ /* 0x000fe200078e000f */
[----:B------:R-:W-:Y:S06]  /*08c0*/  @!P2 BRA `(.L_x_5) ;  /* 0x00000000000ca947 */ /* 0x000fec0003800000 */
[----:B------:R-:W-:Y:S01]  /*08d0*/  UCGABAR_WAIT ;  /* 0x0000000000007dc7 */ /* 0x000fe20008000000 */
[----:B------:R-:W-:Y:S01]  /*08e0*/  CCTL.IVALL ;  /* 0x00000000ff00798f */ /* 0x000fe20002000000 */
[----:B------:R-:W-:Y:S05]  /*08f0*/  BRA `(.L_x_6) ;  /* 0x0000000000047947 */ /* 0x000fea0003800000 */
.L_x_5:
[----:B------:R-:W-:Y:S06]  /*0900*/  BAR.SYNC.DEFER_BLOCKING 0x0 ;  /* 0x0000000000007b1d */ /* 0x000fec0000010000 */
.L_x_6:
[----:B------:R-:W-:Y:S05]  /*0910*/  @!P3 BRA `(.L_x_7) ;  /* 0x00000080007cb947 */ /* 0x000fea0003800000 */
[----:B------:R-:W-:-:S13]  /*0920*/  ISETP.GT.U32.AND P0, PT, R12, 0x1, PT ;  /* 0x000000010c00780c */ /* 0x000fda0003f04070 */
[----:B0-----:R-:W-:Y:S05]  /*0930*/  @P0 EXIT ;  /* 0x000000000000094d */ /* 0x001fea0003800000 */
[----:B------:R-:W-:Y:S01]  /*0940*/  ULDC.64 UR4, c[0x0][0x650] ;  /* 0x0001940000047ab9 */ /* 0x000fe20000000a00 */
[----:B------:R-:W-:Y:S01]  /*0950*/  PRMT R15, RZ, 0x7610, R15 ;  /* 0x00007610ff0f7816 */ /* 0x000fe2000000000f */
[----:B------:R-:W-:Y:S01]  /*0960*/  IMAD.MOV.U32 R8, RZ, RZ, -0x1 ;  /* 0xffffffffff087424 */ /* 0x000fe200078e00ff */
[----:B------:R-:W-:Y:S01]  /*0970*/  ISETP.GE.U32.AND P0, PT, R2, UR4, PT ;  /* 0x0000000402007c0c */ /* 0x000fe2000bf06070 */
[----:B------:R-:W-:Y:S02]  /*0980*/  IMAD.MOV.U32 R14, RZ, RZ, -0x1 ;  /* 0xffffffffff0e7424 */ /* 0x000fe400078e00ff */
[----:B------:R-:W-:Y:S01]  /*0990*/  IMAD.MOV.U32 R12, RZ, RZ, -0x1 ;  /* 0xffffffffff0c7424 */ /* 0x000fe200078e00ff */
[----:B------:R-:W-:-:S13]  /*09a0*/  ISETP.GE.U32.AND.EX P0, PT, R3, UR5, PT, P0 ;  /* 0x0000000503007c0c */ /* 0x000fda000bf06100 */
[----:B------:R-:W-:Y:S05]  /*09b0*/  @P0 BRA `(.L_x_8) ;  /* 0x0000000400280947 */ /* 0x000fea0003800000 */
[----:B------:R-:W0:Y:S01]  /*09c0*/  LDC.64 R22, c[0x0][0x628] ;  /* 0x00018a00ff167b82 */ /* 0x000e220000000a00 */
[----:B------:R-:W-:Y:S02]  /*09d0*/  IMAD.MOV.U32 R14, RZ, RZ, R2 ;  /* 0x000000ffff0e7224 */ /* 0x000fe400078e0002 */
[----:B------:R-:W-:-:S05]  /*09e0*/  IMAD.MOV.U32 R15, RZ, RZ, R3 ;  /* 0x000000ffff0f7224 */ /* 0x000fca00078e0003 */
[----:B------:R-:W1:Y:S08]  /*09f0*/  LDC R8, c[0x0][0x630] ;  /* 0x00018c00ff087b82 */ /* 0x000e700000000800 */
[----:B------:R-:W2:Y:S01]  /*0a00*/  LDC.64 R24, c[0x0][0x620] ;  /* 0x00018800ff187b82 */ /* 0x000ea20000000a00 */
[----:B0-----:R-:W-:-:S04]  /*0a10*/  ISETP.NE.U32.AND P0, PT, R22, RZ, PT ;  /* 0x000000ff1600720c */ /* 0x001fc80003f05070 */
[----:B------:R-:W-:-:S13]  /*0a20*/  ISETP.NE.AND.EX P0, PT, R23, RZ, PT, P0 ;  /* 0x000000ff1700720c */ /* 0x000fda0003f05300 */
[----:B-12---:R-:W-:Y:S05]  /*0a30*/  @!P0 BRA `(.L_x_9) ;  /* 0x0000000000288947 */ /* 0x006fea0003800000 */
[----:B------:R-:W0:Y:S02]  /*0a40*/  LDC R19, c[0x0][0x634] ;  /* 0x00018d00ff137b82 */ /* 0x000e240000000800 */
[----:B0-----:R-:W-:-:S05]  /*0a50*/  IADD3 R19, P0, R2, R19, RZ ;  /* 0x0000001302137210 */ /* 0x001fca0007f1e0ff */
[----:B------:R-:W-:-:S04]  /*0a60*/  IMAD.X R21, RZ, RZ, R3, P0 ;  /* 0x000000ffff157224 */ /* 0x000fc800000e0603 */
[----:B------:R-:W-:-:S04]  /*0a70*/  IMAD.WIDE.U32 R14, R21, R22, RZ ;  /* 0x00000016150e7225 */ /* 0x000fc800078e00ff */
[----:B------:R-:W-:-:S04]  /*0a80*/  IMAD.WIDE.U32 R16, P0, R19, R23, R14 ;  /* 0x0000001713107225 */ /* 0x000fc8000780000e */
[----:B------:R-:W-:-:S04]  /*0a90*/  IMAD.WIDE.U32 R14, R19, R22, RZ ;  /* 0x00000016130e7225 */ /* 0x000fc800078e00ff */
[----:B------:R-:W-:Y:S01]  /*0aa0*/  IMAD.X R19, RZ, RZ, RZ, P0 ;  /* 0x000000ffff137224 */ /* 0x000fe200000e06ff */
[----:B------:R-:W-:Y:S01]  /*0ab0*/  IADD3 RZ, P0, R15, R16, RZ ;  /* 0x000000100fff7210 */ /* 0x000fe20007f1e0ff */
[----:B------:R-:W-:-:S04]  /*0ac0*/  IMAD.MOV.U32 R18, RZ, RZ, R17 ;  /* 0x000000ffff127224 */ /* 0x000fc800078e0011 */
[----:B------:R-:W-:-:S08]  /*0ad0*/  IMAD.WIDE.U32.X R14, R21, R23, R18, P0 ;  /* 0x00000017150e7225 */ /* 0x000fd000000e0412 */
.L_x_9:
[----:B------:R-:W0:Y:S01]  /*0ae0*/  LDC.64 R22, c[0x0][0x640] ;  /* 0x00019000ff167b82 */ /* 0x000e220000000a00 */
[--C-:B------:R-:W-:Y:S01]  /*0af0*/  SHF.R.U64 R28, R14, R8, R15.reuse ;  /* 0x000000080e1c7219 */ /* 0x100fe2000000120f */
[----:B------:R-:W-:Y:S01]  /*0b00*/  IMAD R30, R13, R20, R10 ;  /* 0x000000140d1e7224 */ /* 0x000fe200078e020a */
[----:B------:R-:W-:Y:S02]  /*0b10*/  SHF.R.U32.HI R8, RZ, R8, R15 ;  /* 0x00000008ff087219 */ /* 0x000fe4000001160f */
[----:B------:R-:W-:-:S03]  /*0b20*/  IADD3 R11, P0, RZ, -R28, RZ ;  /* 0x8000001cff0b7210 */ /* 0x000fc60007f1e0ff */
[----:B------:R-:W1:Y:S02]  /*0b30*/  LDC R12, c[0x0][0x618] ;  /* 0x00018600ff0c7b82 */ /* 0x000e640000000800 */
[----:B------:R-:W-:-:S04]  /*0b40*/  IMAD.X R15, RZ, RZ, ~R8, P0 ;  /* 0x000000ffff0f7224 */ /* 0x000fc800000e0e08 */
[-C--:B------:R-:W-:Y:S02]  /*0b50*/  IMAD R8, R15, R24.reuse, RZ ;  /* 0x000000180f087224 */ /* 0x080fe400078e02ff */
[----:B------:R-:W2:Y:S01]  /*0b60*/  LDC R17, c[0x0][0x608] ;  /* 0x00018200ff117b82 */ /* 0x000ea20000000800 */
[----:B------:R-:W-:-:S04]  /*0b70*/  IMAD.WIDE.U32 R14, R11, R24, R2 ;  /* 0x000000180b0e7225 */ /* 0x000fc800078e0002 */
[----:B------:R-:W-:Y:S02]  /*0b80*/  IMAD R11, R11, R25, R8 ;  /* 0x000000190b0b7224 */ /* 0x000fe400078e0208 */
[----:B------:R-:W-:Y:S01]  /*0b90*/  IMAD.MOV.U32 R25, RZ, RZ, 0x1 ;  /* 0x00000001ff197424 */ /* 0x000fe200078e00ff */
[----:B------:R-:W3:Y:S01]  /*0ba0*/  LDC R18, c[0x0][0x658] ;  /* 0x00019600ff127b82 */ /* 0x000ee20000000800 */
[----:B0-----:R-:W-:Y:S01]  /*0bb0*/  ISETP.NE.U32.AND P0, PT, R22, RZ, PT ;  /* 0x000000ff1600720c */ /* 0x001fe20003f05070 */
[----:B------:R-:W-:Y:S02]  /*0bc0*/  IMAD.IADD R11, R15, 0x1, R11 ;  /* 0x000000010f0b7824 */ /* 0x000fe400078e020b */
[----:B------:R-:W-:Y:S01]  /*0bd0*/  IMAD.MOV.U32 R15, RZ, RZ, -0x1 ;  /* 0xffffffffff0f7424 */ /* 0x000fe200078e00ff */
[----:B------:R-:W-:-:S03]  /*0be0*/  ISETP.NE.AND.EX P0, PT, R23, RZ, PT, P0 ;  /* 0x000000ff1700720c */ /* 0x000fc60003f05300 */
[----:B------:R-:W0:Y:S01]  /*0bf0*/  LDC R21, c[0x0][0x600] ;  /* 0x00018000ff157b82 */ /* 0x000e220000000800 */
[-CC-:B-1----:R-:W-:Y:S02]  /*0c00*/  SHF.R.U64 R19, R14, R12.reuse, R11.reuse ;  /* 0x0000000c0e137219 */ /* 0x182fe4000000120b */
[----:B------:R-:W-:-:S05]  /*0c10*/  SHF.R.U32.HI R8, RZ, R12, R11 ;  /* 0x0000000cff087219 */ /* 0x000fca000001160b */
[----:B------:R-:W1:Y:S01]  /*0c20*/  LDC R24, c[0x0][0x648] ;  /* 0x00019200ff187b82 */ /* 0x000e620000000800 */
[-CC-:B--2---:R-:W-:Y:S02]  /*0c30*/  SHF.R.U64 R29, R19, R17.reuse, R8.reuse ;  /* 0x00000011131d7219 */ /* 0x184fe40000001208 */
[----:B------:R-:W-:-:S05]  /*0c40*/  SHF.R.U32.HI R11, RZ, R17, R8 ;  /* 0x00000011ff0b7219 */ /* 0x000fca0000011608 */
[----:B------:R-:W2:Y:S01]  /*0c50*/  LDC R26, c[0x0][0x638] ;  /* 0x00018e00ff1a7b82 */ /* 0x000ea20000000800 */
[-CC-:B---3--:R-:W-:Y:S02]  /*0c60*/  SHF.R.U64 R20, R29, R18.reuse, R11.reuse ;  /* 0x000000121d147219 */ /* 0x188fe4000000120b */
[-C--:B------:R-:W-:Y:S02]  /*0c70*/  SHF.L.U32 R8, R15, R18.reuse, RZ ;  /* 0x000000120f087219 */ /* 0x080fe400000006ff */
[----:B------:R-:W-:Y:S01]  /*0c80*/  SHF.R.U32.HI R11, RZ, R18, R11 ;  /* 0x00000012ff0b7219 */ /* 0x000fe2000001160b */
[----:B------:R-:W-:Y:S01]  /*0c90*/  IMAD.MOV.U32 R10, RZ, RZ, R20 ;  /* 0x000000ffff0a7224 */ /* 0x000fe200078e0014 */
[----:B------:R-:W-:Y:S01]  /*0ca0*/  LOP3.LUT R16, RZ, R8, RZ, 0x33, !PT ;  /* 0x00000008ff107212 */ /* 0x000fe200078e33ff */
[----:B------:R-:W3:Y:S01]  /*0cb0*/  LDC R27, c[0x0][0x610] ;  /* 0x00018400ff1b7b82 */ /* 0x000ee20000000800 */
[----:B------:R-:W-:Y:S05]  /*0cc0*/  @!P0 BRA `(.L_x_10) ;  /* 0x0000000000288947 */ /* 0x000fea0003800000 */
[----:B------:R-:W4:Y:S02]  /*0cd0*/  LDC R15, c[0x0][0x64c] ;  /* 0x00019300ff0f7b82 */ /* 0x000f240000000800 */
[----:B----4-:R-:W-:-:S05]  /*0ce0*/  IADD3 R15, P0, R20, R15, RZ ;  /* 0x0000000f140f7210 */ /* 0x010fca0007f1e0ff */
        /* <DEDUP_REMOVED lines=8> */
.L_x_10:
[----:B-1----:R-:W-:Y:S01]  /*0d70*/  SHF.R.U64 R10, R10, R24, R11 ;  /* 0x000000180a0a7219 */ /* 0x002fe2000000120b */
[----:B0-----:R-:W-:Y:S01]  /*0d80*/  VIADD R12, R21, 0xffffffff ;  /* 0xffffffff150c7836 */ /* 0x001fe20000000000 */
[----:B------:R-:W-:Y:S01]  /*0d90*/  SHF.L.U32 R8, R25, R18, RZ ;  /* 0x0000001219087219 */ /* 0x000fe200000006ff */
[----:B------:R-:W-:Y:S01]  /*0da0*/  IMAD.MOV.U32 R15, RZ, RZ, 0x1 ;  /* 0x00000001ff0f7424 */ /* 0x000fe200078e00ff */
[----:B------:R-:W-:Y:S01]  /*0db0*/  LOP3.LUT R11, R29, R16, RZ, 0xc0, !PT ;  /* 0x000000101d0b7212 */ /* 0x000fe200078ec0ff */
[----:B------:R-:W-:Y:S01]  /*0dc0*/  IMAD.MOV R13, RZ, RZ, -R10 ;  /* 0x000000ffff0d7224 */ /* 0x000fe200078e0a0a */
[----:B------:R-:W-:Y:S02]  /*0dd0*/  SEL R9, R9, R30, !P1 ;  /* 0x0000001e09097207 */ /* 0x000fe40004800000 */
[----:B------:R-:W-:Y:S01]  /*0de0*/  LOP3.LUT R12, R19, R12, RZ, 0xc0, !PT ;  /* 0x0000000c130c7212 */ /* 0x000fe200078ec0ff */
[----:B------:R-:W-:Y:S02]  /*0df0*/  IMAD R10, R8, R10, R11 ;  /* 0x0000000a080a7224 */ /* 0x000fe400078e020b */
[----:B--2---:R-:W-:-:S02]  /*0e00*/  IMAD R8, R13, R26, R20 ;  /* 0x0000001a0d087224 */ /* 0x004fc400078e0214 */
[----:B---3--:R-:W-:Y:S02]  /*0e10*/  IMAD R9, R10, R27, R9 ;  /* 0x0000001b0a097224 */ /* 0x008fe400078e0209 */
[----:B------:R-:W-:Y:S02]  /*0e20*/  IMAD R8, R8, R21, R12 ;  /* 0x0000001508087224 */ /* 0x000fe400078e020c */
[----:B------:R-:W-:-:S03]  /*0e30*/  IMAD.MOV.U32 R12, RZ, RZ, R28 ;  /* 0x000000ffff0c7224 */ /* 0x000fc600078e001c */
[----:B------:R-:W-:Y:S02]  /*0e40*/  SEL R14, R8, R9, !P1 ;  /* 0x00000009080e7207 */ /* 0x000fe40004800000 */
[----:B------:R-:W-:-:S07]  /*0e50*/  SEL R8, R9, R8, !P1 ;  /* 0x0000000809087207 */ /* 0x000fce0004800000 */
.L_x_8:
[----:B------:R-:W-:-:S08]  /*0e60*/  NOP ;  /* 0x0000000000007918 */ /* 0x000fd00000000000 */
[----:B------:R-:W0:Y:S02]  /*0e70*/  USETMAXREG.TRY_ALLOC.CTAPOOL UP0, 0xe8 ;  /* 0x000000e8000079c8 */ /* 0x000e240008000600 */
[----:B0-----:R-:W-:-:S13]  /*0e80*/  PLOP3.LUT P0, PT, PT, PT, UP0, 0x80, 0x0 ;  /* 0x000000000000781c */ /* 0x001fda0003f0f008 */
[----:B------:R-:W-:Y:S05]  /*0e90*/  @!P0 BRA `(.L_x_8) ;  /* 0xfffffffc00f08947 */ /* 0x000fea000383ffff */
[----:B------:R-:W-:Y:S01]  /*0ea0*/  ULDC.64 UR4, c[0x0][0x598] ;  /* 0x0001660000047ab9 */ /* 0x000fe20000000a00 */
[----:B------:R-:W-:Y:S01]  /*0eb0*/  ULDC.64 UR20, c[0x0][0x208] ;  /* 0x0000820000147ab9 */ /* 0x000fe20000000a00 */
[----:B------:R-:W-:-:S04]  /*0ec0*/  ISETP.NE.U32.AND P0, PT, RZ, UR4, PT ;  /* 0x00000004ff007c0c */ /* 0x000fc8000bf05070 */
[----:B------:R-:W-:-:S13]  /*0ed0*/  ISETP.NE.AND.EX P0, PT, RZ, UR5, PT, P0 ;  /* 0x00000005ff007c0c */ /* 0x000fda000bf05300 */
[----:B------:R-:W-:Y:S05]  /*0ee0*/  @!P0 BRA `(.L_x_11) ;  /* 0x00000000001c8947 */ /* 0x000fea0003800000 */
[----:B------:R-:W0:Y:S02]  /*0ef0*/  LDC.64 R10, c[0x0][0x598] ;  /* 0x00016600ff0a7b82 */ /* 0x000e240000000a00 */
[----:B0-----:R-:W2:Y:S02]  /*0f00*/  LDG.E.64 R10, desc[UR20][R10.64] ;  /* 0x000000140a0a7981 */ /* 0x001ea4000c1e1b00 */
[----:B--2---:R-:W-:-:S04]  /*0f10*/  ISETP.NE.U32.AND P0, PT, R10, RZ, PT ;  /* 0x000000ff0a00720c */ /* 0x004fc80003f05070 */
[----:B------:R-:W-:-:S13]  /*0f20*/  ISETP.NE.AND.EX P0, PT, R11, RZ, PT, P0 ;  /* 0x000000ff0b00720c */ /* 0x000fda0003f05300 */
[----:B------:R-:W-:Y:S05]  /*0f30*/  @!P0 BRA `(.L_x_11) ;  /* 0x0000000000088947 */ /* 0x000fea0003800000 */
[----:B------:R0:W5:Y:S01]  /*0f40*/  LD.E R72, desc[UR20][R10.64] ;  /* 0x000000140a487980 */ /* 0x000162000c101900 */
[----:B------:R-:W-:Y:S05]  /*0f50*/  BRA `(.L_x_12) ;  /* 0x0000000000207947 */ /* 0x000fea0003800000 */
.L_x_11:
[----:B------:R-:W-:Y:S02]  /*0f60*/  ULDC.64 UR4, c[0x0][0x588] ;  /* 0x0001620000047ab9 */ /* 0x000fe40000000a00 */
[----:B------:R-:W-:-:S04]  /*0f70*/  ISETP.NE.U32.AND P0, PT, RZ, UR4, PT ;  /* 0x00000004ff007c0c */ /* 0x000fc8000bf05070 */
[----:B------:R-:W-:-:S13]  /*0f80*/  ISETP.NE.AND.EX P0, PT, RZ, UR5, PT, P0 ;  /* 0x00000005ff007c0c */ /* 0x000fda000bf05300 */
[----:B------:R-:W-:Y:S05]  /*0f90*/  @!P0 BRA `(.L_x_13) ;  /* 0x00000000000c8947 */ /* 0x000fea0003800000 */
[----:B------:R-:W0:Y:S02]  /*0fa0*/  LDC.64 R72, c[0x0][0x588] ;  /* 0x00016200ff487b82 */ /* 0x000e240000000a00 */
[----:B0-----:R1:W5:Y:S01]  /*0fb0*/  LDG.E R72, desc[UR20][R72.64] ;  /* 0x0000001448487981 */ /* 0x001362000c1e1900 */
[----:B------:R-:W-:Y:S05]  /*0fc0*/  BRA `(.L_x_12) ;  /* 0x0000000000047947 */ /* 0x000fea0003800000 */
.L_x_13:
[----:B------:R-:W2:Y:S02]  /*0fd0*/  LDC R72, c[0x0][0x580] ;  /* 0x00016000ff487b82 */ /* 0x000ea40000000800 */
.L_x_12:
[----:B------:R-:W-:Y:S02]  /*0fe0*/  ULDC.64 UR4, c[0x0][0x5a0] ;  /* 0x0001680000047ab9 */ /* 0x000fe40000000a00 */
[----:B------:R-:W-:-:S04]  /*0ff0*/  ISETP.NE.U32.AND P0, PT, RZ, UR4, PT ;  /* 0x00000004ff007c0c */ /* 0x000fc8000bf05070 */
[----:B------:R-:W-:-:S13]  /*1000*/  ISETP.NE.AND.EX P0, PT, RZ, UR5, PT, P0 ;  /* 0x00000005ff007c0c */ /* 0x000fda000bf05300 */
[----:B------:R-:W-:Y:S05]  /*1010*/  @!P0 BRA `(.L_x_14) ;  /* 0x00000000001c8947 */ /* 0x000fea0003800000 */
[----:B0-----:R-:W0:Y:S02]  /*1020*/  LDC.64 R10, c[0x0][0x5a0] ;  /* 0x00016800ff0a7b82 */ /* 0x001e240000000a00 */
[----:B0-----:R-:W3:Y:S02]  /*1030*/  LDG.E.64 R10, desc[UR20][R10.64] ;  /* 0x000000140a0a7981 */ /* 0x001ee4000c1e1b00 */
[----:B---3--:R-:W-:-:S04]  /*1040*/  ISETP.NE.U32.AND P0, PT, R10, RZ, PT ;  /* 0x000000ff0a00720c */ /* 0x008fc80003f05070 */
[----:B------:R-:W-:-:S13]  /*1050*/  ISETP.NE.AND.EX P0, PT, R11, RZ, PT, P0 ;  /* 0x000000ff0b00720c */ /* 0x000fda0003f05300 */
[----:B------:R-:W-:Y:S05]  /*1060*/  @!P0 BRA `(.L_x_14) ;  /* 0x0000000000088947 */ /* 0x000fea0003800000 */
[----:B-1----:R0:W5:Y:S01]  /*1070*/  LD.E R73, desc[UR20][R10.64] ;  /* 0x000000140a497980 */ /* 0x002162000c101900 */
[----:B------:R-:W-:Y:S05]  /*1080*/  BRA `(.L_x_15) ;  /* 0x0000000000207947 */ /* 0x000fea0003800000 */
.L_x_14:
[----:B------:R-:W-:Y:S02]  /*1090*/  ULDC.64 UR4, c[0x0][0x590] ;  /* 0x0001640000047ab9 */ /* 0x000fe40000000a00 */
[----:B------:R-:W-:-:S04]  /*10a0*/  ISETP.NE.U32.AND P0, PT, RZ, UR4, PT ;  /* 0x00000004ff007c0c */ /* 0x000fc8000bf05070 */
[----:B------:R-:W-:-:S13]  /*10b0*/  ISETP.NE.AND.EX P0, PT, RZ, UR5, PT, P0 ;  /* 0x00000005ff007c0c */ /* 0x000fda000bf05300 */
[----:B------:R-:W-:Y:S05]  /*10c0*/  @!P0 BRA `(.L_x_16) ;  /* 0x00000000000c8947 */ /* 0x000fea0003800000 */
[----:B0-----:R-:W1:Y:S02]  /*10d0*/  LDC.64 R10, c[0x0][0x590] ;  /* 0x00016400ff0a7b82 */ /* 0x001e640000000a00 */
[----:B-1----:R1:W5:Y:S01]  /*10e0*/  LDG.E R73, desc[UR20][R10.64] ;  /* 0x000000140a497981 */ /* 0x002362000c1e1900 */
[----:B------:R-:W-:Y:S05]  /*10f0*/  BRA `(.L_x_15) ;  /* 0x0000000000047947 */ /* 0x000fea0003800000 */
.L_x_16:
[----:B-1----:R-:W3:Y:S02]  /*1100*/  LDC R73, c[0x0][0x584] ;  /* 0x00016100ff497b82 */ /* 0x002ee40000000800 */
.L_x_15:
[----:B------:R-:W-:-:S13]  /*1110*/  LOP3.LUT P0, RZ, R15, 0xff, RZ, 0xc0, !PT ;  /* 0x000000ff0fff7812 */ /* 0x000fda000780c0ff */
[----:B------:R-:W-:Y:S05]  /*1120*/  @!P0 EXIT ;  /* 0x000000000000894d */ /* 0x000fea0003800000 */
[----:B01----:R-:W0:Y:S01]  /*1130*/  LDC.64 R10, c[0x0][0x5c8] ;  /* 0x00017200ff0a7b82 */ /* 0x003e220000000a00 */
[----:B------:R-:W-:Y:S01]  /*1140*/  ULDC UR4, c[0x0][0x28c] ;  /* 0x0000a30000047ab9 */ /* 0x000fe20000000800 */
[----:B------:R-:W-:Y:S01]  /*1150*/  LOP3.LUT R142, R5, 0x1, RZ, 0xfc, !PT ;  /* 0x00000001058e7812 */ /* 0x000fe200078efcff */
[----:B------:R-:W-:-:S04]  /*1160*/  UIADD3 UR4, UR4, 0xff, URZ ;  /* 0x000000ff04047890 */ /* 0x000fc8000fffe03f */
[----:B------:R-:W-:-:S04]  /*1170*/  USHF.R.S32.HI UR5, URZ, 0x1f, UR4 ;  /* 0x0000001f3f057899 */ /* 0x000fc80008011404 */
[----:B------:R-:W-:-:S03]  /*1180*/  ULEA.HI UR5, UR5, UR4, URZ, 0x8 ;  /* 0x0000000405057291 */ /* 0x000fc6000f8f403f */
[----:B------:R-:W-:Y:S01]  /*1190*/  UMOV UR4, URZ ;  /* 0x0000003f00047c82 */ /* 0x000fe20008000000 */
[----:B------:R-:W-:-:S03]  /*11a0*/  USHF.R.S32.HI UR9, URZ, 0x8, UR5 ;  /* 0x000000083f097899 */ /* 0x000fc60008011405 */
[----:B------:R-:W-:Y:S01]  /*11b0*/  UMOV UR5, URZ ;  /* 0x0000003f00057c82 */ /* 0x000fe20008000000 */
[C-C-:B0-----:R-:W-:Y:S01]  /*11c0*/  SHF.L.U64.HI R74, R10.reuse, 0x7, R11.reuse ;  /* 0x000000070a4a7819 */ /* 0x141fe2000001020b */
[C---:B------:R-:W-:Y:S01]  /*11d0*/  IMAD.SHL.U32 R77, R10.reuse, 0x80, RZ ;  /* 0x000000800a4d7824 */ /* 0x040fe200078e00ff */
[C-C-:B------:R-:W-:Y:S01]  /*11e0*/  SHF.L.U64.HI R75, R10.reuse, 0x3, R11.reuse ;  /* 0x000000030a4b7819 */ /* 0x140fe2000001020b */
[C---:B------:R-:W-:Y:S01]  /*11f0*/  IMAD.SHL.U32 R79, R10.reuse, 0x8, RZ ;  /* 0x000000080a4f7824 */ /* 0x040fe200078e00ff */
[C---:B------:R-:W-:Y:S01]  /*1200*/  SHF.L.U64.HI R76, R10.reuse, 0x8, R11 ;  /* 0x000000080a4c7819 */ /* 0x040fe2000001020b */
[----:B------:R-:W-:-:S07]  /*1210*/  IMAD.SHL.U32 R81, R10, 0x100, RZ ;  /* 0x000001000a517824 */ /* 0x000fce00078e00ff */
.L_x_43:
[----:B------:R-:W-:Y:S01]  /*1220*/  LOP3.LUT R9, R4, 0x80, RZ, 0xc0, !PT ;  /* 0x0000008004097812 */ /* 0x000fe200078ec0ff */
[----:B------:R-:W0:Y:S01]  /*1230*/  S2UR UR12, SR_CgaCtaId ;  /* 0x00000000000c79c3 */ /* 0x000e220000008800 */
[----:B------:R-:W-:Y:S01]  /*1240*/  UMOV UR11, 0x400 ;  /* 0x00000400000b7882 */ /* 0x000fe20000000000 */
[----:B------:R-:W-:Y:S01]  /*1250*/  UMOV UR6, URZ ;  /* 0x0000003f00067c82 */ /* 0x000fe20008000000 */
[----:B------:R-:W-:Y:S01]  /*1260*/  SHF.R.U32.HI R9, RZ, 0x7, R9 ;  /* 0x00000007ff097819 */ /* 0x000fe20000011609 */
[----:B------:R-:W-:Y:S01]  /*1270*/  UMOV UR7, URZ ;  /* 0x0000003f00077c82 */ /* 0x000fe20008000000 */
[----:B------:R-:W-:Y:S01]  /*1280*/  IMAD.MOV.U32 R80, RZ, RZ, RZ ;  /* 0x000000ffff507224 */ /* 0x000fe200078e00ff */
[----:B------:R-:W-:Y:S01]  /*1290*/  CS2R R84, SRZ ;  /* 0x0000000000547805 */ /* 0x000fe2000001ff00 */
[----:B------:R-:W-:Y:S01]  /*12a0*/  IMAD.MOV.U32 R78, RZ, RZ, RZ ;  /* 0x000000ffff4e7224 */ /* 0x000fe200078e00ff */
[----:B------:R-:W1:Y:S01]  /*12b0*/  LDC R10, c[0x0][0x28c] ;  /* 0x0000a300ff0a7b82 */ /* 0x000e620000000800 */
[----:B------:R-:W4:Y:S01]  /*12c0*/  SHFL.IDX PT, R9, R9, RZ, 0x1f ;  /* 0x00001fff09097589 */ /* 0x000f2200000e0000 */
[----:B------:R-:W-:-:S02]  /*12d0*/  CS2R R82, SRZ ;  /* 0x0000000000527805 */ /* 0x000fc4000001ff00 */
[----:B------:R-:W-:Y:S02]  /*12e0*/  CS2R R86, SRZ ;  /* 0x0000000000567805 */ /* 0x000fe4000001ff00 */
[----:B------:R-:W-:Y:S02]  /*12f0*/  CS2R R88, SRZ ;  /* 0x0000000000587805 */ /* 0x000fe4000001ff00 */
[----:B------:R-:W-:Y:S02]  /*1300*/  CS2R R90, SRZ ;  /* 0x00000000005a7805 */ /* 0x000fe4000001ff00 */
[----:B------:R-:W-:Y:S02]  /*1310*/  CS2R R92, SRZ ;  /* 0x00000000005c7805 */ /* 0x000fe4000001ff00 */
[----:B------:R-:W-:Y:S02]  /*1320*/  CS2R R94, SRZ ;  /* 0x00000000005e7805 */ /* 0x000fe4000001ff00 */
[----:B------:R-:W-:-:S02]  /*1330*/  CS2R R96, SRZ ;  /* 0x0000000000607805 */ /* 0x000fc4000001ff00 */
[----:B------:R-:W-:Y:S02]  /*1340*/  CS2R R106, SRZ ;  /* 0x00000000006a7805 */ /* 0x000fe4000001ff00 */
[----:B------:R-:W-:Y:S02]  /*1350*/  CS2R R110, SRZ ;  /* 0x00000000006e7805 */ /* 0x000fe4000001ff00 */
[----:B------:R-:W-:Y:S02]  /*1360*/  CS2R R104, SRZ ;  /* 0x0000000000687805 */ /* 0x000fe4000001ff00 */
[----:B------:R-:W-:Y:S02]  /*1370*/  CS2R R108, SRZ ;  /* 0x00000000006c7805 */ /* 0x000fe4000001ff00 */
[----:B------:R-:W-:Y:S02]  /*1380*/  CS2R R102, SRZ ;  /* 0x0000000000667805 */ /* 0x000fe4000001ff00 */
[----:B------:R-:W-:-:S02]  /*1390*/  CS2R R100, SRZ ;  /* 0x0000000000647805 */ /* 0x000fc4000001ff00 */
[----:B------:R-:W-:Y:S01]  /*13a0*/  CS2R R98, SRZ ;  /* 0x0000000000627805 */ /* 0x000fe2000001ff00 */
[----:B0-----:R-:W-:Y:S01]  /*13b0*/  ULEA UR11, UR12, UR11, 0x18 ;  /* 0x0000000b0c0b7291 */ /* 0x001fe2000f8ec03f */
[----:B------:R-:W-:Y:S02]  /*13c0*/  CS2R R112, SRZ ;  /* 0x0000000000707805 */ /* 0x000fe4000001ff00 */
[----:B------:R-:W-:Y:S01]  /*13d0*/  CS2R R114, SRZ ;  /* 0x0000000000727805 */ /* 0x000fe2000001ff00 */
[----:B------:R-:W-:Y:S01]  /*13e0*/  UMOV UR12, UR5 ;  /* 0x00000005000c7c82 */ /* 0x000fe20008000000 */
[----:B------:R-:W-:Y:S02]  /*13f0*/  CS2R R116, SRZ ;  /* 0x0000000000747805 */ /* 0x000fe4000001ff00 */
[----:B------:R-:W-:Y:S02]  /*1400*/  CS2R R118, SRZ ;  /* 0x0000000000767805 */ /* 0x000fe4000001ff00 */
[----:B------:R-:W-:Y:S01]  /*1410*/  CS2R R120, SRZ ;  /* 0x0000000000787805 */ /* 0x000fe2000001ff00 */
[----:B------:R-:W-:Y:S01]  /*1420*/  IMAD.MOV.U32 R123, RZ, RZ, RZ ;  /* 0x000000ffff7b7224 */ /* 0x000fe200078e00ff */
[----:B-1----:R-:W-:-:S02]  /*1430*/  ISETP.GE.AND P0, PT, R10, 0x1, PT ;  /* 0x000000010a00780c */ /* 0x002fc40003f06270 */
[----:B------:R-:W-:Y:S02]  /*1440*/  CS2R R124, SRZ ;  /* 0x00000000007c7805 */ /* 0x000fe4000001ff00 */
[----:B----4-:R-:W-:Y:S02]  /*1450*/  R2UR UR8, R9 ;  /* 0x00000000090872ca */ /* 0x010fe400000e0000 */
[----:B------:R-:W-:Y:S01]  /*1460*/  CS2R R126, SRZ ;  /* 0x00000000007e7805 */ /* 0x000fe2000001ff00 */
[----:B------:R-:W-:Y:S01]  /*1470*/  IMAD.MOV.U32 R129, RZ, RZ, RZ ;  /* 0x000000ffff817224 */ /* 0x000fe200078e00ff */
[----:B------:R-:W-:Y:S01]  /*1480*/  CS2R R56, SRZ ;  /* 0x0000000000387805 */ /* 0x000fe2000001ff00 */
[----:B------:R-:W-:Y:S01]  /*1490*/  IMAD.U32 R13, RZ, RZ, UR4 ;  /* 0x00000004ff0d7e24 */ /* 0x000fe2000f8e00ff */
[----:B------:R-:W-:Y:S02]  /*14a0*/  CS2R R58, SRZ ;  /* 0x00000000003a7805 */ /* 0x000fe4000001ff00 */
[----:B------:R-:W-:-:S02]  /*14b0*/  CS2R R60, SRZ ;  /* 0x00000000003c7805 */ /* 0x000fc4000001ff00 */
[----:B------:R-:W-:Y:S02]  /*14c0*/  CS2R R62, SRZ ;  /* 0x00000000003e7805 */ /* 0x000fe4000001ff00 */
[----:B------:R-:W-:Y:S02]  /*14d0*/  CS2R R64, SRZ ;  /* 0x0000000000407805 */ /* 0x000fe4000001ff00 */
[----:B------:R-:W-:Y:S02]  /*14e0*/  CS2R R66, SRZ ;  /* 0x0000000000427805 */ /* 0x000fe4000001ff00 */
[----:B------:R-:W-:Y:S02]  /*14f0*/  CS2R R68, SRZ ;  /* 0x0000000000447805 */ /* 0x000fe4000001ff00 */
[----:B------:R-:W-:Y:S02]  /*1500*/  CS2R R70, SRZ ;  /* 0x0000000000467805 */ /* 0x000fe4000001ff00 */
[----:B------:R-:W-:Y:S01]  /*1510*/  CS2R R40, SRZ ;  /* 0x0000000000287805 */ /* 0x000fe2000001ff00 */
[----:B------:R-:W-:Y:S01]  /*1520*/  ULEA.HI UR10, UR8, UR8, URZ, 0x1 ;  /* 0x00000008080a7291 */ /* 0x000fe2000f8f083f */
[----:B------:R-:W-:-:S02]  /*1530*/  CS2R R42, SRZ ;  /* 0x00000000002a7805 */ /* 0x000fc4000001ff00 */
[----:B------:R-:W-:Y:S02]  /*1540*/  CS2R R44, SRZ ;  /* 0x00000000002c7805 */ /* 0x000fe4000001ff00 */
[----:B------:R-:W-:Y:S01]  /*1550*/  CS2R R46, SRZ ;  /* 0x00000000002e7805 */ /* 0x000fe2000001ff00 */
[----:B------:R-:W-:Y:S01]  /*1560*/  ULOP3.LUT UR10, UR10, 0x7fffe, URZ, 0xc0, !UPT ;  /* 0x0007fffe0a0a7892 */ /* 0x000fe2000f8ec03f */
[----:B------:R-:W-:Y:S02]  /*1570*/  CS2R R48, SRZ ;  /* 0x0000000000307805 */ /* 0x000fe4000001ff00 */
[----:B------:R-:W-:Y:S02]  /*1580*/  CS2R R50, SRZ ;  /* 0x0000000000327805 */ /* 0x000fe4000001ff00 */
[----:B------:R-:W-:Y:S01]  /*1590*/  CS2R R52, SRZ ;  /* 0x0000000000347805 */ /* 0x000fe2000001ff00 */
[----:B------:R-:W-:Y:S01]  /*15a0*/  UIADD3 UR10, UR8, -UR10, URZ ;  /* 0x8000000a080a7290 */ /* 0x000fe2000fffe03f */
[----:B------:R-:W-:-:S02]  /*15b0*/  CS2R R54, SRZ ;  /* 0x0000000000367805 */ /* 0x000fc4000001ff00 */
[----:B------:R-:W-:Y:S01]  /*15c0*/  CS2R R24, SRZ ;  /* 0x0000000000187805 */ /* 0x000fe2000001ff00 */
[----:B------:R-:W-:Y:S01]  /*15d0*/  UMOV UR8, URZ ;  /* 0x0000003f00087c82 */ /* 0x000fe20008000000 */
[----:B------:R-:W-:Y:S01]  /*15e0*/  ULEA UR10, UR10, UR11, 0xd ;  /* 0x0000000b0a0a7291 */ /* 0x000fe2000f8e683f */
[----:B------:R-:W-:Y:S02]  /*15f0*/  CS2R R26, SRZ ;  /* 0x00000000001a7805 */ /* 0x000fe4000001ff00 */
[----:B------:R-:W-:Y:S02]  /*1600*/  CS2R R28, SRZ ;  /* 0x00000000001c7805 */ /* 0x000fe4000001ff00 */
[----:B------:R-:W-:Y:S01]  /*1610*/  CS2R R30, SRZ ;  /* 0x00000000001e7805 */ /* 0x000fe2000001ff00 */
[----:B------:R-:W-:Y:S01]  /*1620*/  UIADD3 UR10, UR10, 0x100, URZ ;  /* 0x000001000a0a7890 */ /* 0x000fe2000fffe03f */
[----:B------:R-:W-:Y:S02]  /*1630*/  CS2R R32, SRZ ;  /* 0x0000000000207805 */ /* 0x000fe4000001ff00 */
[----:B------:R-:W-:-:S02]  /*1640*/  CS2R R34, SRZ ;  /* 0x0000000000227805 */ /* 0x000fc4000001ff00 */
[----:B------:R-:W-:Y:S01]  /*1650*/  CS2R R36, SRZ ;  /* 0x0000000000247805 */ /* 0x000fe2000001ff00 */
[----:B------:R-:W-:Y:S01]  /*1660*/  USHF.R.U32.HI UR10, URZ, 0x4, UR10 ;  /* 0x000000043f0a7899 */ /* 0x000fe2000801160a */
[----:B------:R-:W-:-:S03]  /*1670*/  CS2R R38, SRZ ;  /* 0x0000000000267805 */ /* 0x000fc6000001ff00 */
[----:B------:R-:W-:Y:S01]  /*1680*/  ULOP3.LUT UR10, UR10, 0x3fff, URZ, 0xc0, !UPT ;  /* 0x00003fff0a0a7892 */ /* 0x000fe2000f8ec03f */
[----:B------:R-:W-:Y:S11]  /*1690*/  @!P0 BRA `(.L_x_17) ;  /* 0x0000000c00588947 */ /* 0x000ff60003800000 */
[----:B------:R-:W-:-:S13]  /*16a0*/  ISETP.NE.AND P1, PT, R142, 0x3, PT ;  /* 0x000000038e00780c */ /* 0x000fda0003f25270 */
[----:B------:R-:W-:Y:S05]  /*16b0*/  @!P1 BRA `(.L_x_18) ;  /* 0x0000000000049947 */ /* 0x000fea0003800000 */
[----:B------:R-:W-:Y:S01]  /*16c0*/  BPT.TRAP 0x1 ;  /* 0x000000040000795c */ /* 0x000fe20000300000 */
.L_x_18:
[----:B------:R-:W-:Y:S01]  /*16d0*/  ULEA UR6, UR5, UR11, 0x3 ;  /* 0x0000000b05067291 */ /* 0x000fe2000f8e183f */
[----:B------:R-:W-:-:S05]  /*16e0*/  IMAD.U32 R9, RZ, RZ, UR4 ;  /* 0x00000004ff097e24 */ /* 0x000fca000f8e00ff */
[----:B------:R-:W-:-:S04]  /*16f0*/  SHF.L.U32 R9, R9, 0x1f, RZ ;  /* 0x0000001f09097819 */ /* 0x000fc800000006ff */
[----:B------:R0:W1:Y:S01]  /*1700*/  SYNCS.PHASECHK.TRANS64.TRYWAIT P0, [UR6], R9 ;  /* 0x00000009ff0075a7 */ /* 0x0000620008000146 */
[----:B------:R-:W-:Y:S05]  /*1710*/  @!P1 BRA `(.L_x_19) ;  /* 0x0000000000049947 */ /* 0x000fea0003800000 */
[----:B------:R-:W-:Y:S01]  /*1720*/  BPT.TRAP 0x1 ;  /* 0x000000040000795c */ /* 0x000fe20000300000 */
.L_x_19:
[----:B-1----:R-:W-:Y:S05]  /*1730*/  @P0 BRA `(.L_x_20) ;  /* 0x0000000000080947 */ /* 0x002fea0003800000 */
[----:B------:R-:W1:Y:S02]  /*1740*/  SYNCS.PHASECHK.TRANS64.TRYWAIT P0, [UR6], R9 ;  /* 0x00000009ff0075a7 */ /* 0x000e640008000146 */
[----:B-1----:R-:W-:Y:S05]  /*1750*/  @!P0 BRA `(.L_x_21) ;  /* 0x0000008800408947 */ /* 0x002fea0003800000 */
.L_x_20:
[----:B------:R-:W-:Y:S01]  /*1760*/  UIADD3 UR6, UR11, 0x30100, URZ ;  /* 0x000301000b067890 */ /* 0x000fe2000fffe03f */
[----:B------:R-:W-:Y:S01]  /*1770*/  WARPGROUP.ARRIVE ;  /* 0x00000000000079c5 */ /* 0x000fe20000000000 */
[----:B------:R-:W-:Y:S01]  /*1780*/  ULOP3.LUT UR8, UR10, 0x10000, URZ, 0xfc, !UPT ;  /* 0x000100000a087892 */ /* 0x000fe2000f8efc3f */
[----:B------:R-:W-:Y:S01]  /*1790*/  IMAD.MOV.U32 R80, RZ, RZ, RZ ;  /* 0x000000ffff507224 */ /* 0x000fe200078e00ff */
[----:B------:R-:W-:Y:S01]  /*17a0*/  USHF.R.U32.HI UR6, URZ, 0x4, UR6 ;  /* 0x000000043f067899 */ /* 0x000fe20008011606 */
[----:B------:R-:W-:Y:S01]  /*17b0*/  CS2R R84, SRZ ;  /* 0x0000000000547805 */ /* 0x000fe2000001ff00 */
[----:B------:R-:W-:Y:S01]  /*17c0*/  UIMAD UR8, UR5, 0x1800, UR8 ;  /* 0x00001800050878a4 */ /* 0x000fe2000f8e0208 */
[----:B------:R-:W-:Y:S01]  /*17d0*/  IMAD.MOV.U32 R78, RZ, RZ, RZ ;  /* 0x000000ffff4e7224 */ /* 0x000fe200078e00ff */
[----:B------:R-:W-:Y:S01]  /*17e0*/  ULOP3.LUT UR6, UR6, 0x3fff, URZ, 0xc0, !UPT ;  /* 0x00003fff06067892 */ /* 0x000fe2000f8ec03f */
[----:B------:R-:W-:Y:S01]  /*17f0*/  CS2R R82, SRZ ;  /* 0x0000000000527805 */ /* 0x000fe2000001ff00 */
[----:B------:R-:W-:Y:S01]  /*1800*/  UIADD3 UR7, UR8, 0x800, URZ ;  /* 0x0000080008077890 */ /* 0x000fe2000fffe03f */
[----:B------:R-:W-:Y:S01]  /*1810*/  CS2R R86, SRZ ;  /* 0x0000000000567805 */ /* 0x000fe2000001ff00 */
[----:B------:R-:W-:Y:S01]  /*1820*/  ULOP3.LUT UR6, UR6, 0x10000, URZ, 0xfc, !UPT ;  /* 0x0001000006067892 */ /* 0x000fe2000f8efc3f */
[----:B------:R-:W-:Y:S01]  /*1830*/  CS2R R88, SRZ ;  /* 0x0000000000587805 */ /* 0x000fe2000001ff00 */
[----:B------:R-:W-:Y:S01]  /*1840*/  UMOV UR16, UR8 ;  /* 0x0000000800107c82 */ /* 0x000fe20008000000 */
[----:B------:R-:W-:Y:S01]  /*1850*/  UMOV UR17, 0x40000040 ;  /* 0x4000004000117882 */ /* 0x000fe20000000000 */
[----:B------:R-:W-:Y:S01]  /*1860*/  ULEA UR12, UR5, UR6, 0x9 ;  /* 0x00000006050c7291 */ /* 0x000fe2000f8e483f */
[----:B------:R-:W-:Y:S01]  /*1870*/  CS2R R90, SRZ ;  /* 0x00000000005a7805 */ /* 0x000fe2000001ff00 */
[----:B------:R-:W-:Y:S01]  /*1880*/  UIADD3 UR6, UR8, 0x400, URZ ;  /* 0x0000040008067890 */ /* 0x000fe2000fffe03f */
[----:B------:R-:W-:Y:S01]  /*1890*/  CS2R R92, SRZ ;  /* 0x00000000005c7805 */ /* 0x000fe2000001ff00 */
[----:B------:R-:W-:Y:S01]  /*18a0*/  UMOV UR19, 0x40000040 ;  /* 0x4000004000137882 */ /* 0x000fe20000000000 */
[----:B------:R-:W-:Y:S01]  /*18b0*/  UIADD3 UR14, UR12, 0x106, URZ ;  /* 0x000001060c0e7890 */ /* 0x000fe2000fffe03f */
[----:B------:R-:W-:Y:S01]  /*18c0*/  CS2R R94, SRZ ;  /* 0x00000000005e7805 */ /* 0x000fe2000001ff00 */
[----:B------:R-:W-:Y:S01]  /*18d0*/  UMOV UR18, UR12 ;  /* 0x0000000c00127c82 */ /* 0x000fe20008000000 */
[----:B------:R-:W-:Y:S01]  /*18e0*/  UMOV UR13, 0x40000040 ;  /* 0x40000040000d7882 */ /* 0x000fe20000000000 */
[----:B------:R-:W-:Y:S01]  /*18f0*/  QGMMA.64x32x32.F32.E4M3.E4M3 R56, gdesc[UR16], RZ, !UPT ;  /* 0x00600000103879f3 */ /* 0x000fe2000c7008ff */
[----:B------:R-:W-:Y:S01]  /*1900*/  UMOV UR16, UR6 ;  /* 0x0000000600107c82 */ /* 0x000fe20008000000 */
[----:B------:R-:W-:Y:S01]  /*1910*/  UMOV UR17, 0x40000040 ;  /* 0x4000004000117882 */ /* 0x000fe20000000000 */
[----:B------:R-:W-:Y:S01]  /*1920*/  UIADD3 UR6, UR8, 0x402, URZ ;  /* 0x0000040208067890 */ /* 0x000fe2000fffe03f */
[----:B------:R-:W-:Y:S01]  /*1930*/  QGMMA.64x32x32.F32.E4M3.E4M3 R40, gdesc[UR16], RZ, !UPT ;  /* 0x00600000102879f3 */ /* 0x000fe2000c7008ff */
[----:B------:R-:W-:Y:S01]  /*1940*/  UMOV UR16, UR7 ;  /* 0x0000000700107c82 */ /* 0x000fe20008000000 */
[----:B------:R-:W-:Y:S01]  /*1950*/  UMOV UR17, 0x40000040 ;  /* 0x4000004000117882 */ /* 0x000fe20000000000 */
[----:B------:R-:W-:Y:S01]  /*1960*/  UIADD3 UR7, UR8, 0x802, URZ ;  /* 0x0000080208077890 */ /* 0x000fe2000fffe03f */
[----:B------:R-:W-:Y:S01]  /*1970*/  QGMMA.64x32x32.F32.E4M3.E4M3 R24, gdesc[UR16], RZ, !UPT ;  /* 0x00600000101879f3 */ /* 0x000fe2000c7008ff */
[----:B------:R-:W-:Y:S01]  /*1980*/  UIADD3 UR16, UR8, 0x2, URZ ;  /* 0x0000000208107890 */ /* 0x000fe2000fffe03f */
[----:B------:R-:W-:Y:S01]  /*1990*/  CS2R R96, SRZ ;  /* 0x0000000000607805 */ /* 0x000fe2000001ff00 */
[----:B------:R-:W-:Y:S01]  /*19a0*/  UIADD3 UR18, UR12, 0x2, URZ ;  /* 0x000000020c127890 */ /* 0x000fe2000fffe03f */
[----:B------:R-:W-:Y:S01]  /*19b0*/  CS2R R106, SRZ ;  /* 0x00000000006a7805 */ /* 0x000fe2000001ff00 */
[----:B------:R-:W-:Y:S01]  /*19c0*/  UMOV UR17, 0x40000040 ;  /* 0x4000004000117882 */ /* 0x000fe20000000000 */
[----:B------:R-:W-:Y:S01]  /*19d0*/  UMOV UR19, 0x40000040 ;  /* 0x4000004000137882 */ /* 0x000fe20000000000 */
[----:B------:R-:W-:Y:S01]  /*19e0*/  UMOV UR15, 0x40000040 ;  /* 0x40000040000f7882 */ /* 0x000fe20000000000 */
        /* <DEDUP_REMOVED lines=10> */
[----:B------:R-:W-:Y:S01]  /*1a90*/  CS2R R120, SRZ ;  /* 0x0000000000787805 */ /* 0x000fe2000001ff00 */
[----:B------:R-:W-:Y:S01]  /*1aa0*/  IMAD.MOV.U32 R123, RZ, RZ, RZ ;  /* 0x000000ffff7b7224 */ /* 0x000fe200078e00ff */
[----:B------:R-:W-:Y:S02]  /*1ab0*/  CS2R R124, SRZ ;  /* 0x00000000007c7805 */ /* 0x000fe4000001ff00 */
[----:B------:R-:W-:Y:S01]  /*1ac0*/  CS2R R126, SRZ ;  /* 0x00000000007e7805 */ /* 0x000fe2000001ff00 */
[----:B------:R-:W-:Y:S01]  /*1ad0*/  IMAD.MOV.U32 R129, RZ, RZ, RZ ;  /* 0x000000ffff817224 */ /* 0x000fe200078e00ff */
[----:B------:R-:W-:Y:S01]  /*1ae0*/  QGMMA.64x32x32.F32.E4M3.E4M3 R56, gdesc[UR16], R56 ;  /* 0x00600000103879f3 */ /* 0x000fe20008700838 */
[----:B------:R-:W-:Y:S01]  /*1af0*/  UMOV UR16, UR6 ;  /* 0x0000000600107c82 */ /* 0x000fe20008000000 */
[----:B------:R-:W-:Y:S01]  /*1b00*/  UMOV UR17, 0x40000040 ;  /* 0x4000004000117882 */ /* 0x000fe20000000000 */
[----:B------:R-:W-:Y:S01]  /*1b10*/  UIADD3 UR6, UR8, 0x404, URZ ;  /* 0x0000040408067890 */ /* 0x000fe2000fffe03f */
[----:B------:R-:W-:Y:S01]  /*1b20*/  QGMMA.64x32x32.F32.E4M3.E4M3 R40, gdesc[UR16], R40 ;  /* 0x00600000102879f3 */ /* 0x000fe20008700828 */
[----:B------:R-:W-:Y:S01]  /*1b30*/  UMOV UR16, UR7 ;  /* 0x0000000700107c82 */ /* 0x000fe20008000000 */
[----:B------:R-:W-:Y:S01]  /*1b40*/  UMOV UR17, 0x40000040 ;  /* 0x4000004000117882 */ /* 0x000fe20000000000 */
[----:B------:R-:W-:Y:S01]  /*1b50*/  UIADD3 UR7, UR8, 0x804, URZ ;  /* 0x0000080408077890 */ /* 0x000fe2000fffe03f */
[----:B------:R-:W-:Y:S01]  /*1b60*/  QGMMA.64x32x32.F32.E4M3.E4M3 R24, gdesc[UR16], R24 ;  /* 0x00600000101879f3 */ /* 0x000fe20008700818 */
[----:B------:R-:W-:-:S02]  /*1b70*/  UIADD3 UR16, UR8, 0x4, URZ ;  /* 0x0000000408107890 */ /* 0x000fc4000fffe03f */
[----:B------:R-:W-:Y:S01]  /*1b80*/  UIADD3 UR18, UR12, 0x4, URZ ;  /* 0x000000040c127890 */ /* 0x000fe2000fffe03f */
[----:B------:R-:W-:Y:S01]  /*1b90*/  UMOV UR17, 0x40000040 ;  /* 0x4000004000117882 */ /* 0x000fe20000000000 */
[----:B------:R-:W-:-:S07]  /*1ba0*/  UMOV UR19, 0x40000040 ;  /* 0x4000004000137882 */ /* 0x000fce0000000000 */
        /* <DEDUP_REMOVED lines=9> */
[----:B------:R-:W-:Y:S02]  /*1c40*/  UIADD3 UR16, UR8, 0x6, URZ ;  /* 0x0000000608107890 */ /* 0x000fe4000fffe03f */
        /* <DEDUP_REMOVED lines=45> */
[----:B------:R-:W-:Y:S01]  /*1f20*/  UMOV UR6, 0x8 ;  /* 0x0000000800067882 */ /* 0x000fe20000000000 */
[----:B------:R-:W-:Y:S01]  /*1f30*/  QGMMA.64x32x32.F32.E4M3.E4M3 R40, gdesc[UR16], R40 ;  /* 0x00600000102879f3 */ /* 0x000fe20008700828 */
[----:B------:R-:W-:Y:S01]  /*1f40*/  UMOV UR16, UR7 ;  /* 0x0000000700107c82 */ /* 0x000fe20008000000 */
[----:B------:R-:W-:Y:S01]  /*1f50*/  UMOV UR17, 0x40000040 ;  /* 0x4000004000117882 */ /* 0x000fe20000000000 */
[----:B------:R-:W-:Y:S01]  /*1f60*/  UIADD3 UR7, UR8, 0xc06, URZ ;  /* 0x00000c0608077890 */ /* 0x000fe2000fffe03f */
[----:B------:R-:W-:Y:S01]  /*1f70*/  QGMMA.64x32x32.F32.E4M3.E4M3 R24, gdesc[UR16], R24 ;  /* 0x00600000101879f3 */ /* 0x000fe20008700818 */
[----:B------:R-:W-:Y:S02]  /*1f80*/  UIADD3 UR16, UR8, 0x1006, URZ ;  /* 0x0000100608107890 */ /* 0x000fe4000fffe03f */
[----:B------:R-:W-:-:S03]  /*1f90*/  UIADD3 UR8, UR8, 0x1406, URZ ;  /* 0x0000140608087890 */ /* 0x000fc6000fffe03f */
[----:B------:R-:W-:Y:S01]  /*1fa0*/  UMOV UR12, UR7 ;  /* 0x00000007000c7c82 */ /* 0x000fe20008000000 */
[----:B------:R-:W-:Y:S02]  /*1fb0*/  ULDC UR7, c[0x0][0x50c] ;  /* 0x0001430000077ab9 */ /* 0x000fe40000000800 */
[----:B------:R-:W-:-:S04]  /*1fc0*/  UISETP.NE.AND UP0, UPT, UR7, 0x8, UPT ;  /* 0x000000080700788c */ /* 0x000fc8000bf05270 */
[----:B------:R-:W-:-:S06]  /*1fd0*/  USEL UR7, URZ, 0x1, UP0 ;  /* 0x000000013f077887 */ /* 0x000fcc0008000000 */
[----:B------:R-:W-:Y:S01]  /*1fe0*/  ISETP.NE.AND P0, PT, RZ, UR7, PT ;  /* 0x00000007ff007c0c */ /* 0x000fe2000bf05270 */
[----:B------:R-:W-:Y:S01]  /*1ff0*/  QGMMA.64x32x32.F32.E4M3.E4M3 R56, gdesc[UR12], R56 ;  /* 0x006000000c3879f3 */ /* 0x000fe20008700838 */
[----:B------:R-:W-:Y:S01]  /*2000*/  UMOV UR12, UR16 ;  /* 0x00000010000c7c82 */ /* 0x000fe20008000000 */
[----:B------:R-:W-:Y:S02]  /*2010*/  UMOV UR13, 0x40000040 ;  /* 0x40000040000d7882 */ /* 0x000fe40000000000 */
[----:B------:R-:W-:Y:S01]  /*2020*/  QGMMA.64x32x32.F32.E4M3.E4M3 R40, gdesc[UR12], R40 ;  /* 0x006000000c2879f3 */ /* 0x000fe20008700828 */
[----:B------:R-:W-:Y:S01]  /*2030*/  UMOV UR12, UR8 ;  /* 0x00000008000c7c82 */ /* 0x000fe20008000000 */
[----:B------:R-:W-:Y:S02]  /*2040*/  UMOV UR13, 0x40000040 ;  /* 0x40000040000d7882 */ /* 0x000fe40000000000 */
[----:B------:R-:W-:Y:S04]  /*2050*/  QGMMA.64x32x32.F32.E4M3.E4M3 R24, gdesc[UR12], R24, gsb0 ;  /* 0x006000000c1879f3 */ /* 0x000fe80008000818 */
[----:B------:R-:W-:Y:S05]  /*2060*/  @!P0 BRA `(.L_x_22) ;  /* 0x0000000000c88947 */ /* 0x000fea0003800000 */
[----:B------:R-:W-:Y:S02]  /*2070*/  WARPGROUP.DEPBAR.LE gsb0, 0x0 ;  /* 0x00008000000079c5 */ /* 0x000fe40000010000 */
[----:B------:R-:W-:-:S01]  /*2080*/  FADD R129, RZ, R56 ;  /* 0x00000038ff817221 */ /* 0x000fc20000000000 */
[----:B------:R-:W-:Y:S01]  /*2090*/  FADD R126, RZ, R57 ;  /* 0x00000039ff7e7221 */ /* 0x000fe20000000000 */
        /* <DEDUP_REMOVED lines=46> */
[----:B------:R-:W-:-:S06]  /*2380*/  UMOV UR6, URZ ;  /* 0x0000003f00067c82 */ /* 0x000fcc0008000000 */
.L_x_22:
[----:B------:R-:W-:-:S04]  /*2390*/  UIADD3 UR12, UR5, 0x1, URZ ;  /* 0x00000001050c7890 */ /* 0x000fc8000fffe03f */
[----:B------:R-:W-:-:S04]  /*23a0*/  UISETP.NE.AND UP0, UPT, UR12, 0x2, UPT ;  /* 0x000000020c00788c */ /* 0x000fc8000bf05270 */
[----:B------:R-:W-:Y:S02]  /*23b0*/  USEL UR8, URZ, 0x1, UP0 ;  /* 0x000000013f087887 */ /* 0x000fe40008000000 */
[----:B------:R-:W-:Y:S02]  /*23c0*/  USEL UR12, UR12, URZ, UP0 ;  /* 0x0000003f0c0c7287 */ /* 0x000fe40008000000 */
[----:B------:R-:W-:-:S06]  /*23d0*/  ULOP3.LUT UR8, UR4, UR8, URZ, 0x3c, !UPT ;  /* 0x0000000804087292 */ /* 0x000fcc000f8e3c3f */
[----:B------:R-:W-:Y:S01]  /*23e0*/  IMAD.U32 R13, RZ, RZ, UR8 ;  /* 0x00000008ff0d7e24 */ /* 0x000fe2000f8e00ff */
[----:B------:R-:W-:-:S06]  /*23f0*/  UMOV UR8, 0x1 ;  /* 0x0000000100087882 */ /* 0x000fcc0000000000 */
.L_x_17:
[----:B------:R-:W-:-:S04]  /*2400*/  UISETP.LT.AND UP0, UPT, UR9, 0x1, UPT ;  /* 0x000000010900788c */ /* 0x000fc8000bf01270 */
[----:B------:R-:W-:-:S04]  /*2410*/  USEL UR13, UR9, 0x1, UP0 ;  /* 0x00000001090d7887 */ /* 0x000fc80008000000 */
[----:B------:R-:W-:-:S04]  /*2420*/  UIADD3 UR13, UR9, -UR13, URZ ;  /* 0x8000000d090d7290 */ /* 0x000fc8000fffe03f */
[----:B------:R-:W-:-:S06]  /*2430*/  UISETP.GE.AND UP0, UPT, UR13, 0x1, UPT ;  /* 0x000000010d00788c */ /* 0x000fcc000bf06270 */
[----:B------:R-:W-:-:S13]  /*2440*/  PLOP3.LUT P0, PT, PT, PT, UP0, 0x80, 0x0 ;  /* 0x000000000000781c */ /* 0x000fda0003f0f008 */
[----:B------:R-:W-:Y:S05]  /*2450*/  @!P0 BRA `(.L_x_23) ;  /* 0x0000000c00488947 */ /* 0x000fea0003800000 */
[----:B-1----:R-:W-:Y:S02]  /*2460*/  IMAD.U32 R10, RZ, RZ, UR5 ;  /* 0x00000005ff0a7e24 */ /* 0x002fe4000f8e00ff */
[----:B0-----:R-:W-:Y:S01]  /*2470*/  IMAD.U32 R9, RZ, RZ, UR13 ;  /* 0x0000000dff097e24 */ /* 0x001fe2000f8e00ff */
[----:B------:R-:W-:-:S06]  /*2480*/  ULDC UR13, c[0x0][0x50c] ;  /* 0x00014300000d7ab9 */ /* 0x000fcc0000000800 */
.L_x_31:
[----:B------:R-:W-:-:S13]  /*2490*/  ISETP.NE.AND P1, PT, R142, 0x3, PT ;  /* 0x000000038e00780c */ /* 0x000fda0003f25270 */
[----:B------:R-:W-:Y:S05]  /*24a0*/  @!P1 BRA `(.L_x_24) ;  /* 0x0000000000049947 */ /* 0x000fea0003800000 */
[----:B------:R-:W-:Y:S01]  /*24b0*/  BPT.TRAP 0x1 ;  /* 0x000000040000795c */ /* 0x000fe20000300000 */
.L_x_24:
[----:B------:R-:W0:Y:S01]  /*24c0*/  S2UR UR14, SR_CgaCtaId ;  /* 0x00000000000e79c3 */ /* 0x000e220000008800 */
[----:B------:R-:W-:Y:S01]  /*24d0*/  UMOV UR11, 0x400 ;  /* 0x00000400000b7882 */ /* 0x000fe20000000000 */
[----:B------:R-:W-:Y:S01]  /*24e0*/  SHF.L.U32 R11, R13, 0x1f, RZ ;  /* 0x0000001f0d0b7819 */ /* 0x000fe200000006ff */
[----:B0-----:R-:W-:-:S04]  /*24f0*/  ULEA UR11, UR14, UR11, 0x18 ;  /* 0x0000000b0e0b7291 */ /* 0x001fc8000f8ec03f */
[----:B------:R-:W-:-:S09]  /*2500*/  ULEA UR14, UR12, UR11, 0x3 ;  /* 0x0000000b0c0e7291 */ /* 0x000fd2000f8e183f */
[----:B------:R0:W1:Y:S01]  /*2510*/  SYNCS.PHASECHK.TRANS64.TRYWAIT P0, [UR14], R11 ;  /* 0x0000000bff0075a7 */ /* 0x000062000800014e */
[----:B------:R-:W-:Y:S05]  /*2520*/  @!P1 BRA `(.L_x_25) ;  /* 0x0000000000049947 */ /* 0x000fea0003800000 */
[----:B------:R-:W-:Y:S01]  /*2530*/  BPT.TRAP 0x1 ;  /* 0x000000040000795c */ /* 0x000fe20000300000 */
.L_x_25:
[----:B-1----:R-:W-:Y:S05]  /*2540*/  @P0 BRA `(.L_x_26) ;  /* 0x0000000000080947 */ /* 0x002fea0003800000 */
[----:B------:R-:W1:Y:S02]  /*2550*/  SYNCS.PHASECHK.TRANS64.TRYWAIT P0, [UR14], R11 ;  /* 0x0000000bff0075a7 */ /* 0x000e64000800014e */
[----:B-1----:R-:W-:Y:S05]  /*2560*/  @!P0 BRA `(.L_x_27) ;  /* 0x0000007800d48947 */ /* 0x002fea0003800000 */
.L_x_26:
[----:B------:R-:W-:Y:S01]  /*2570*/  UIADD3 UR14, UR11, 0x30100, URZ ;  /* 0x000301000b0e7890 */ /* 0x000fe2000fffe03f */
[----:B------:R-:W-:Y:S01]  /*2580*/  WARPGROUP.ARRIVE ;  /* 0x00000000000079c5 */ /* 0x000fe20000000000 */
[----:B------:R-:W-:Y:S02]  /*2590*/  UISETP.NE.AND UP0, UPT, UR7, URZ, UPT ;  /* 0x0000003f0700728c */ /* 0x000fe4000bf05270 */
[----:B------:R-:W-:Y:S02]  /*25a0*/  USHF.R.U32.HI UR14, URZ, 0x4, UR14 ;  /* 0x000000043f0e7899 */ /* 0x000fe4000801160e */
[----:B------:R-:W-:Y:S02]  /*25b0*/  USEL UR8, UR8, URZ, !UP0 ;  /* 0x0000003f08087287 */ /* 0x000fe4000c000000 */
[----:B------:R-:W-:Y:S02]  /*25c0*/  ULOP3.LUT UR7, UR14, 0x3fff, URZ, 0xc0, !UPT ;  /* 0x00003fff0e077892 */ /* 0x000fe4000f8ec03f */
[----:B------:R-:W-:-:S02]  /*25d0*/  ULOP3.LUT UR14, UR10, 0x10000, URZ, 0xfc, !UPT ;  /* 0x000100000a0e7892 */ /* 0x000fc4000f8efc3f */
[----:B------:R-:W-:Y:S02]  /*25e0*/  ULOP3.LUT UR7, UR7, 0x10000, URZ, 0xfc, !UPT ;  /* 0x0001000007077892 */ /* 0x000fe4000f8efc3f */
[----:B------:R-:W-:Y:S02]  /*25f0*/  UISETP.NE.U32.AND UP0, UPT, UR8, URZ, UPT ;  /* 0x0000003f0800728c */ /* 0x000fe4000bf05070 */
[----:B------:R-:W-:Y:S02]  /*2600*/  UIMAD UR14, UR12, 0x1800, UR14 ;  /* 0x000018000c0e78a4 */ /* 0x000fe4000f8e020e */
[----:B------:R-:W-:Y:S02]  /*2610*/  ULEA UR8, UR12, UR7, 0x9 ;  /* 0x000000070c087291 */ /* 0x000fe4000f8e483f */
[----:B------:R-:W-:Y:S02]  /*2620*/  UIADD3 UR7, UR14, 0x400, URZ ;  /* 0x000004000e077890 */ /* 0x000fe4000fffe03f */
[----:B------:R-:W-:-:S02]  /*2630*/  UIADD3 UR15, UR14, 0x800, URZ ;  /* 0x000008000e0f7890 */ /* 0x000fc4000fffe03f */
[----:B------:R-:W-:Y:S01]  /*2640*/  UMOV UR16, UR14 ;  /* 0x0000000e00107c82 */ /* 0x000fe20008000000 */
[----:B------:R-:W-:Y:S01]  /*2650*/  UMOV UR17, 0x40000040 ;  /* 0x4000004000117882 */ /* 0x000fe20000000000 */
[----:B------:R-:W-:Y:S01]  /*2660*/  UMOV UR18, UR8 ;  /* 0x0000000800127c82 */ /* 0x000fe20008000000 */
[----:B------:R-:W-:Y:S01]  /*2670*/  UMOV UR19, 0x40000040 ;  /* 0x4000004000137882 */ /* 0x000fe20000000000 */
[----:B------:R-:W-:Y:S01]  /*2680*/  UIADD3 UR6, UR6, 0x8, URZ ;  /* 0x0000000806067890 */ /* 0x000fe2000fffe03f */
[----:B------:R-:W-:Y:S01]  /*2690*/  QGMMA.64x32x32.F32.E4M3.E4M3 R56, gdesc[UR16], R56, UP0 ;  /* 0x00600000103879f3 */ /* 0x000fe2000bf00838 */
        /* <DEDUP_REMOVED lines=8> */
[----:B------:R-:W-:-:S02]  /*2720*/  UIADD3 UR16, UR14, 0x2, URZ ;  /* 0x000000020e107890 */ /* 0x000fc4000fffe03f */
[----:B------:R-:W-:Y:S01]  /*2730*/  UIADD3 UR18, UR8, 0x2, URZ ;  /* 0x0000000208127890 */ /* 0x000fe2000fffe03f */
[----:B------:R-:W-:Y:S01]  /*2740*/  UMOV UR17, 0x40000040 ;  /* 0x4000004000117882 */ /* 0x000fe20000000000 */
[----:B------:R-:W-:Y:S01]  /*2750*/  UMOV UR19, 0x40000040 ;  /* 0x4000004000137882 */ /* 0x000fe20000000000 */
[----:B------:R-:W-:-:S06]  /*2760*/  UISETP.NE.AND UP0, UPT, UR6, UR13, UPT ;  /* 0x0000000d0600728c */ /* 0x000fcc000bf05270 */
        /* <DEDUP_REMOVED lines=71> */
[----:B------:R-:W-:Y:S02]  /*2be0*/  UMOV UR17, 0x40000040 ;  /* 0x4000004000117882 */ /* 0x000fe40000000000 */
[----:B------:R-:W-:Y:S01]  /*2bf0*/  QGMMA.64x32x32.F32.E4M3.E4M3 R24, gdesc[UR16], R24 ;  /* 0x00600000101879f3 */ /* 0x000fe20008700818 */
[----:B------:R-:W-:Y:S02]  /*2c00*/  UIADD3 UR16, UR14, 0xc06, URZ ;  /* 0x00000c060e107890 */ /* 0x000fe4000fffe03f */
[----:B------:R-:W-:-:S02]  /*2c10*/  UIADD3 UR18, UR8, 0x106, URZ ;  /* 0x0000010608127890 */ /* 0x000fc4000fffe03f */
[----:B------:R-:W-:Y:S01]  /*2c20*/  UIADD3 UR14, UR14, 0x1406, URZ ;  /* 0x000014060e0e7890 */ /* 0x000fe2000fffe03f */
[----:B------:R-:W-:Y:S01]  /*2c30*/  UMOV UR17, 0x40000040 ;  /* 0x4000004000117882 */ /* 0x000fe20000000000 */
[----:B------:R-:W-:-:S05]  /*2c40*/  UMOV UR19, 0x40000040 ;  /* 0x4000004000137882 */ /* 0x000fca0000000000 */
[----:B------:R-:W-:Y:S01]  /*2c50*/  QGMMA.64x32x32.F32.E4M3.E4M3 R56, gdesc[UR16], R56 ;  /* 0x00600000103879f3 */ /* 0x000fe20008700838 */
[----:B------:R-:W-:Y:S01]  /*2c60*/  UMOV UR16, UR7 ;  /* 0x0000000700107c82 */ /* 0x000fe20008000000 */
[----:B------:R-:W-:Y:S01]  /*2c70*/  UMOV UR17, 0x40000040 ;  /* 0x4000004000117882 */ /* 0x000fe20000000000 */
[----:B------:R-:W-:Y:S01]  /*2c80*/  USEL UR7, URZ, 0x1, UP0 ;  /* 0x000000013f077887 */ /* 0x000fe20008000000 */
[----:B------:R-:W-:Y:S01]  /*2c90*/  QGMMA.64x32x32.F32.E4M3.E4M3 R40, gdesc[UR16], R40 ;  /* 0x00600000102879f3 */ /* 0x000fe20008700828 */
[----:B------:R-:W-:Y:S01]  /*2ca0*/  UMOV UR16, UR14 ;  /* 0x0000000e00107c82 */ /* 0x000fe20008000000 */
[----:B------:R-:W-:Y:S02]  /*2cb0*/  UMOV UR17, 0x40000040 ;  /* 0x4000004000117882 */ /* 0x000fe40000000000 */
[----:B------:R-:W-:Y:S01]  /*2cc0*/  QGMMA.64x32x32.F32.E4M3.E4M3 R24, gdesc[UR16], R24, gsb0 ;  /* 0x00600000101879f3 */ /* 0x000fe20008000818 */
[----:B------:R-:W-:Y:S02]  /*2cd0*/  ISETP.NE.AND P0, PT, RZ, UR7, PT ;  /* 0x00000007ff007c0c */ /* 0x000fe4000bf05270 */
[----:B------:R-:W-:-:S11]  /*2ce0*/  WARPGROUP.DEPBAR.LE gsb0, 0x1 ;  /* 0x00008000000079c5 */ /* 0x000fd60000010100 */
[----:B------:R-:W-:Y:S05]  /*2cf0*/  @!P0 BRA `(.L_x_28) ;  /* 0x0000000000c88947 */ /* 0x000fea0003800000 */
[----:B------:R-:W-:Y:S02]  /*2d00*/  WARPGROUP.DEPBAR.LE gsb0, 0x0 ;  /* 0x00008000000079c5 */ /* 0x000fe40000010000 */
[----:B------:R-:W-:-:S01]  /*2d10*/  FADD R129, R56, R129 ;  /* 0x0000008138817221 */ /* 0x000fc20000000000 */
[----:B------:R-:W-:Y:S01]  /*2d20*/  FADD R126, R57, R126 ;  /* 0x0000007e397e7221 */ /* 0x000fe20000000000 */
        /* <DEDUP_REMOVED lines=46> */
[----:B------:R-:W-:-:S06]  /*3010*/  UMOV UR6, URZ ;  /* 0x0000003f00067c82 */ /* 0x000fcc0008000000 */
.L_x_28:
[----:B------:R-:W-:Y:S05]  /*3020*/  @!P1 BRA `(.L_x_29) ;  /* 0x0000000000049947 */ /* 0x000fea0003800000 */
[----:B------:R-:W-:Y:S01]  /*3030*/  BPT.TRAP 0x1 ;  /* 0x000000040000795c */ /* 0x000fe20000300000 */
.L_x_29:
[----:B------:R-:W-:-:S13]  /*3040*/  ISETP.NE.AND P0, PT, R6, RZ, PT ;  /* 0x000000ff0600720c */ /* 0x000fda0003f05270 */
[----:B01----:R-:W-:-:S05]  /*3050*/  @P0 LEA R11, R10, UR11, 0x3 ;  /* 0x0000000b0a0b0c11 */ /* 0x003fca000f8e18ff */
[----:B------:R-:W-:-:S05]  /*3060*/  @P0 VIADD R16, R11, 0x10 ;  /* 0x000000100b100836 */ /* 0x000fca0000000000 */
[----:B------:R-:W-:-:S04]  /*3070*/  @P0 PRMT R16, R7, 0x654, R16 ;  /* 0x0000065407100816 */ /* 0x000fc80000000010 */
[----:B------:R0:W-:Y:S01]  /*3080*/  @P0 SYNCS.ARRIVE.TRANS64.RED.A1T0 RZ, [R16+URZ], RZ ;  /* 0x000000ff10ff09a7 */ /* 0x0001e2000810043f */
[----:B------:R-:W-:-:S13]  /*3090*/  ISETP.GT.U32.AND P0, PT, R5, 0x1, PT ;  /* 0x000000010500780c */ /* 0x000fda0003f04070 */
[----:B0-----:R-:W-:Y:S05]  /*30a0*/  @P0 BRA `(.L_x_30) ;  /* 0x0000000000040947 */ /* 0x001fea0003800000 */
[----:B------:R-:W-:Y:S01]  /*30b0*/  BPT.TRAP 0x1 ;  /* 0x000000040000795c */ /* 0x000fe20000300000 */
.L_x_30:
[----:B------:R-:W-:Y:S01]  /*30c0*/  UIADD3 UR12, UR12, 0x1, URZ ;  /* 0x000000010c0c7890 */ /* 0x000fe2000fffe03f */
[C---:B------:R-:W-:Y:S01]  /*30d0*/  ISETP.GT.AND P1, PT, R9.reuse, 0x1, PT ;  /* 0x000000010900780c */ /* 0x040fe20003f24270 */
[----:B------:R-:W-:Y:S02]  /*30e0*/  VIADD R10, R10, 0x1 ;  /* 0x000000010a0a7836 */ /* 0x000fe40000000000 */
[----:B------:R-:W-:Y:S01]  /*30f0*/  UISETP.NE.AND UP0, UPT, UR12, 0x2, UPT ;  /* 0x000000020c00788c */ /* 0x000fe2000bf05270 */
[----:B------:R-:W-:Y:S02]  /*3100*/  VIADD R9, R9, 0xffffffff ;  /* 0xffffffff09097836 */ /* 0x000fe40000000000 */
[C---:B------:R-:W-:Y:S01]  /*3110*/  ISETP.NE.AND P0, PT, R10.reuse, 0x2, PT ;  /* 0x000000020a00780c */ /* 0x040fe20003f05270 */
[----:B------:R-:W-:Y:S02]  /*3120*/  USEL UR8, URZ, 0x1, UP0 ;  /* 0x000000013f087887 */ /* 0x000fe40008000000 */
[----:B------:R-:W-:Y:S01]  /*3130*/  USEL UR12, UR12, URZ, UP0 ;  /* 0x0000003f0c0c7287 */ /* 0x000fe20008000000 */
[----:B------:R-:W-:-:S03]  /*3140*/  SEL R10, R10, RZ, P0 ;  /* 0x000000ff0a0a7207 */ /* 0x000fc60000000000 */
[----:B------:R-:W-:Y:S01]  /*3150*/  LOP3.LUT R13, R13, UR8, RZ, 0x3c, !PT ;  /* 0x000000080d0d7c12 */ /* 0x000fe2000f8e3cff */
[----:B------:R-:W-:Y:S01]  /*3160*/  UMOV UR8, 0x1 ;  /* 0x0000000100087882 */ /* 0x000fe20000000000 */
[----:B------:R-:W-:Y:S06]  /*3170*/  @P1 BRA `(.L_x_31) ;  /* 0xfffffff000c41947 */ /* 0x000fec000383ffff */
.L_x_23:
[----:B------:R-:W-:Y:S01]  /*3180*/  UISETP.NE.AND UP0, UPT, UR6, URZ, UPT ;  /* 0x0000003f0600728c */ /* 0x000fe2000bf05270 */
[----:B01----:R-:W0:Y:S03]  /*3190*/  LDC R9, c[0x0][0x28c] ;  /* 0x0000a300ff097b82 */ /* 0x003e260000000800 */
[----:B------:R-:W-:-:S06]  /*31a0*/  USEL UR6, URZ, 0x1, !UP0 ;  /* 0x000000013f067887 */ /* 0x000fcc000c000000 */
[----:B------:R-:W-:Y:S02]  /*31b0*/  ISETP.NE.AND P0, PT, RZ, UR6, PT ;  /* 0x00000006ff007c0c */ /* 0x000fe4000bf05270 */
[----:B0-----:R-:W-:-:S11]  /*31c0*/  ISETP.GE.AND P1, PT, R9, 0x1, PT ;  /* 0x000000010900780c */ /* 0x001fd60003f26270 */
[----:B------:R-:W-:Y:S05]  /*31d0*/  @!P0 BRA `(.L_x_32) ;  /* 0x0000000000c48947 */ /* 0x000fea0003800000 */
[----:B------:R-:W-:Y:S02]  /*31e0*/  WARPGROUP.DEPBAR.LE gsb0, 0x0 ;  /* 0x00008000000079c5 */ /* 0x000fe40000010000 */
[----:B------:R-:W-:Y:S01]  /*31f0*/  FADD R129, R56, R129 ;  /* 0x0000008138817221 */ /* 0x000fe20000000000 */
        /* <DEDUP_REMOVED lines=46> */
[----:B------:R-:W-:-:S07]  /*34e0*/  FADD R80, R80, R39 ;  /* 0x0000002750507221 */ /* 0x000fce0000000000 */
.L_x_32:
[----:B------:R-:W-:Y:S02]  /*34f0*/  WARPGROUP.DEPBAR.LE gsb0, 0x0 ;  /* 0x00008000000079c5 */ /* 0x000fe40000010000 */
[----:B------:R-:W-:Y:S05]  /*3500*/  @!P1 BRA `(.L_x_33) ;  /* 0x0000000000489947 */ /* 0x000fea0003800000 */
[----:B------:R-:W-:-:S13]  /*3510*/  ISETP.NE.AND P0, PT, R142, 0x3, PT ;  /* 0x000000038e00780c */ /* 0x000fda0003f05270 */
[----:B------:R-:W-:Y:S05]  /*3520*/  @!P0 BRA `(.L_x_34) ;  /* 0x0000000000048947 */ /* 0x000fea0003800000 */
[----:B------:R-:W-:Y:S01]  /*3530*/  BPT.TRAP 0x1 ;  /* 0x000000040000795c */ /* 0x000fe20000300000 */
.L_x_34:
[----:B------:R-:W-:Y:S01]  /*3540*/  ISETP.NE.AND P0, PT, R6, RZ, PT ;  /* 0x000000ff0600720c */ /* 0x000fe20003f05270 */
[----:B------:R-:W-:Y:S01]  /*3550*/  UISETP.LT.AND UP1, UPT, UR9, 0x1, UPT ;  /* 0x000000010900788c */ /* 0x000fe2000bf21270 */
[----:B------:R-:W-:-:S11]  /*3560*/  IMAD.U32 R10, RZ, RZ, UR11 ;  /* 0x0000000bff0a7e24 */ /* 0x000fd6000f8e00ff */
[----:B------:R-:W-:-:S05]  /*3570*/  VOTEU.ANY UP0, P0 ;  /* 0x00000000003f7886 */ /* 0x000fca0000000100 */
[----:B------:R-:W-:-:S04]  /*3580*/  @UP0 USEL UR6, UR9, 0x1, UP1 ;  /* 0x0000000109060887 */ /* 0x000fc80008800000 */
[----:B------:R-:W-:-:S06]  /*3590*/  @UP0 UIADD3 UR6, UR5, UR9, -UR6 ;  /* 0x0000000905060290 */ /* 0x000fcc000fffe806 */
[----:B------:R-:W-:-:S04]  /*35a0*/  IMAD.U32 R9, RZ, RZ, UR6 ;  /* 0x00000006ff097e24 */ /* 0x000fc8000f8e00ff */
[----:B------:R-:W-:-:S05]  /*35b0*/  @P0 IMAD.SHL.U32 R9, R9, 0x8, RZ ;  /* 0x0000000809090824 */ /* 0x000fca00078e00ff */
[----:B------:R-:W-:-:S04]  /*35c0*/  @P0 LOP3.LUT R9, R9, 0x8, RZ, 0xc0, !PT ;  /* 0x0000000809090812 */ /* 0x000fc800078ec0ff */
[----:B------:R-:W-:-:S04]  /*35d0*/  @P0 IADD3 R10, R10, 0x10, R9 ;  /* 0x000000100a0a0810 */ /* 0x000fc80007ffe009 */
[----:B------:R-:W-:-:S04]  /*35e0*/  @P0 PRMT R10, R7, 0x654, R10 ;  /* 0x00000654070a0816 */ /* 0x000fc8000000000a */
[----:B------:R0:W-:Y:S01]  /*35f0*/  @P0 SYNCS.ARRIVE.TRANS64.RED.A1T0 RZ, [R10+URZ], RZ ;  /* 0x000000ff0aff09a7 */ /* 0x0001e2000810043f */
[----:B------:R-:W-:-:S13]  /*3600*/  ISETP.GT.U32.AND P0, PT, R5, 0x1, PT ;  /* 0x000000010500780c */ /* 0x000fda0003f04070 */
[----:B0-----:R-:W-:Y:S05]  /*3610*/  @P0 BRA `(.L_x_33) ;  /* 0x0000000000040947 */ /* 0x001fea0003800000 */
[----:B------:R-:W-:Y:S01]  /*3620*/  BPT.TRAP 0x1 ;  /* 0x000000040000795c */ /* 0x000fe20000300000 */
.L_x_33:
[----:B------:R-:W0:Y:S01]  /*3630*/  LDC R20, c[0x0][0x288] ;  /* 0x0000a200ff147b82 */ /* 0x000e220000000800 */
[--C-:B------:R-:W-:Y:S01]  /*3640*/  SHF.R.U32.HI R9, RZ, 0x7, R4.reuse ;  /* 0x00000007ff097819 */ /* 0x100fe20000011604 */
[----:B------:R-:W-:Y:S01]  /*3650*/  IMAD.SHL.U32 R59, R14, 0x20, RZ ;  /* 0x000000200e3b7824 */ /* 0x000fe200078e00ff */
[----:B------:R-:W-:Y:S01]  /*3660*/  SHF.R.U32.HI R10, RZ, 0x2, R4 ;  /* 0x00000002ff0a7819 */ /* 0x000fe20000011604 */
[C---:B------:R-:W-:Y:S01]  /*3670*/  IMAD.SHL.U32 R16, R4.reuse, 0x2, RZ ;  /* 0x0000000204107824 */ /* 0x040fe200078e00ff */
[----:B------:R-:W-:Y:S01]  /*3680*/  LOP3.LUT R9, R9, 0x1, RZ, 0xc0, !PT ;  /* 0x0000000109097812 */ /* 0x000fe200078ec0ff */
[----:B------:R-:W-:Y:S01]  /*3690*/  ULDC.64 UR6, c[0x0][0x5d0] ;  /* 0x0001740000067ab9 */ /* 0x000fe20000000a00 */
[----:B------:R-:W-:Y:S01]  /*36a0*/  LOP3.LUT R11, R4, 0x60, RZ, 0xc0, !PT ;  /* 0x00000060040b7812 */ /* 0x000fe200078ec0ff */
[----:B------:R-:W-:Y:S01]  /*36b0*/  ULDC.64 UR10, c[0x0][0x5c8] ;  /* 0x00017200000a7ab9 */ /* 0x000fe20000000a00 */
[----:B------:R-:W-:Y:S01]  /*36c0*/  LOP3.LUT R10, R10, 0x7, RZ, 0xc0, !PT ;  /* 0x000000070a0a7812 */ /* 0x000fe200078ec0ff */
[----:B------:R-:W-:Y:S01]  /*36d0*/  IMAD.SHL.U32 R19, R9, 0x40, RZ ;  /* 0x0000004009137824 */ /* 0x000fe200078e00ff */
[----:B------:R-:W-:Y:S01]  /*36e0*/  SHF.R.U32.HI R13, RZ, 0x1, R11 ;  /* 0x00000001ff0d7819 */ /* 0x000fe2000001160b */
[----:B------:R-:W-:Y:S01]  /*36f0*/  IMAD.MOV.U32 R58, RZ, RZ, -0x1 ;  /* 0xffffffffff3a7424 */ /* 0x000fe200078e00ff */
[----:B------:R-:W-:-:S02]  /*3700*/  SHF.R.S32.HI R21, RZ, 0x1f, R12 ;  /* 0x0000001fff157819 */ /* 0x000fc4000001140c */
[----:B------:R-:W-:Y:S02]  /*3710*/  LOP3.LUT R16, R59, 0x6, R16, 0xf8, !PT ;  /* 0x000000063b107812 */ /* 0x000fe400078ef810 */
[--C-:B------:R-:W-:Y:S01]  /*3720*/  LOP3.LUT R19, R19, 0x40, R10.reuse, 0xe2, !PT ;  /* 0x0000004013137812 */ /* 0x100fe200078ee20a */
[----:B------:R-:W-:Y:S01]  /*3730*/  IMAD R15, R21, UR6, RZ ;  /* 0x00000006150f7c24 */ /* 0x000fe2000f8e02ff */
[----:B------:R-:W-:Y:S01]  /*3740*/  IADD3 R14, RZ, -R13, -R10 ;  /* 0x8000000dff0e7210 */ /* 0x000fe20007ffe80a */
[----:B------:R-:W-:Y:S01]  /*3750*/  IMAD.WIDE R10, R8, 0x180, RZ ;  /* 0x00000180080a7825 */ /* 0x000fe200078e02ff */
[----:B------:R-:W-:-:S03]  /*3760*/  SHF.R.S32.HI R17, RZ, 0x1f, R16 ;  /* 0x0000001fff117819 */ /* 0x000fc60000011410 */
[----:B------:R-:W-:Y:S01]  /*3770*/  IMAD R8, R8, 0x180, RZ ;  /* 0x0000018008087824 */ /* 0x000fe200078e02ff */
[----:B------:R-:W-:Y:S01]  /*3780*/  LOP3.LUT R19, R10, R19, R13, 0xfe, !PT ;  /* 0x000000130a137212 */ /* 0x000fe200078efe0d */
[----:B------:R-:W-:Y:S01]  /*3790*/  IMAD R61, R9, -0x40, R14 ;  /* 0xffffffc0093d7824 */ /* 0x000fe200078e020e */
[----:B0-----:R-:W-:Y:S01]  /*37a0*/  ISETP.GE.AND P0, PT, R59, R20, PT ;  /* 0x000000143b00720c */ /* 0x001fe20003f06270 */
[----:B------:R-:W-:Y:S01]  /*37b0*/  IMAD R13, R12, UR7, R15 ;  /* 0x000000070c0d7c24 */ /* 0x000fe2000f8e020f */
[----:B------:R-:W-:Y:S01]  /*37c0*/  LOP3.LUT R9, R4, 0x3, RZ, 0xc0, !PT ;  /* 0x0000000304097812 */ /* 0x000fe200078ec0ff */
[----:B------:R-:W-:Y:S01]  /*37d0*/  IMAD.WIDE.U32 R14, R12, UR6, R16 ;  /* 0x000000060c0e7c25 */ /* 0x000fe2000f8e0010 */
[----:B------:R-:W-:Y:S02]  /*37e0*/  ULDC UR6, c[0x0][0x284] ;  /* 0x0000a10000067ab9 */ /* 0x000fe40000000800 */
[C---:B------:R-:W-:Y:S01]  /*37f0*/  ISETP.GE.OR P0, PT, R8.reuse, UR6, P0 ;  /* 0x0000000608007c0c */ /* 0x040fe20008706670 */
[----:B------:R-:W-:Y:S01]  /*3800*/  IMAD R18, R9, -0x2, R20 ;  /* 0xfffffffe09127824 */ /* 0x000fe200078e0214 */
[----:B------:R-:W-:Y:S01]  /*3810*/  IADD3 R61, -R8, UR6, R61 ;  /* 0x00000006083d7c10 */ /* 0x000fe2000fffe13d */
[----:B------:R-:W-:-:S02]  /*3820*/  IMAD.IADD R15, R15, 0x1, R13 ;  /* 0x000000010f0f7824 */ /* 0x000fc400078e020d */
[----:B------:R-:W-:Y:S02]  /*3830*/  IMAD R20, R11, UR10, RZ ;  /* 0x0000000a0b147c24 */ /* 0x000fe4000f8e02ff */
[----:B------:R-:W-:-:S04]  /*3840*/  IMAD.WIDE.U32 R8, R19, UR10, R14 ;  /* 0x0000000a13087c25 */ /* 0x000fc8000f8e000e */
[----:B------:R-:W-:Y:S02]  /*3850*/  IMAD R13, R19, UR11, R20 ;  /* 0x0000000b130d7c24 */ /* 0x000fe4000f8e0214 */
[----:B------:R-:W-:Y:S01]  /*3860*/  IMAD.IADD R59, R18, 0x1, -R59 ;  /* 0x00000001123b7824 */ /* 0x000fe200078e0a3b */
[----:B------:R-:W-:Y:S06]  /*3870*/  @P0 BRA `(.L_x_35) ;  /* 0x0000004800c80947 */ /* 0x000fec0003800000 */
[----:B---3-5:R-:W-:Y:S01]  /*3880*/  FSETP.NEU.AND P0, PT, R73, RZ, PT ;  /* 0x000000ff4900720b */ /* 0x028fe20003f0d000 */
[----:B------:R-:W-:Y:S01]  /*3890*/  BSSY B0, `(.L_x_35) ;  /* 0x00004b0000007945 */ /* 0x000fe20003800000 */
[----:B------:R-:W-:-:S11]  /*38a0*/  IMAD.IADD R60, R9, 0x1, R13 ;  /* 0x00000001093c7824 */ /* 0x000fd600078e020d */
[----:B------:R-:W-:Y:S05]  /*38b0*/  @!P0 BRA `(.L_x_36) ;  /* 0x0000002c002c8947 */ /* 0x000fea0003800000 */
[----:B------:R-:W-:Y:S01]  /*38c0*/  ULDC.64 UR6, c[0x0][0x5b8] ;  /* 0x00016e0000067ab9 */ /* 0x000fe20000000a00 */
[----:B------:R-:W-:Y:S01]  /*38d0*/  ISETP.GE.AND P1, PT, R61, 0x1, PT ;  /* 0x000000013d00780c */ /* 0x000fe20003f26270 */
[----:B------:R-:W-:Y:S01]  /*38e0*/  IMAD R13, R21, UR6, RZ ;  /* 0x00000006150d7c24 */ /* 0x000fe2000f8e02ff */
[----:B------:R-:W-:Y:S01]  /*38f0*/  ULDC.64 UR10, c[0x0][0x5a8] ;  /* 0x00016a00000a7ab9 */ /* 0x000fe20000000a00 */
[----:B------:R-:W-:Y:S01]  /*3900*/  IMAD.WIDE.U32 R16, R12, UR6, R16 ;  /* 0x000000060c107c25 */ /* 0x000fe2000f8e0010 */
[----:B------:R-:W-:-:S03]  /*3910*/  ISETP.LT.OR P3, PT, R59, 0x1, !P1 ;  /* 0x000000013b00780c */ /* 0x000fc60004f61670 */
[----:B------:R-:W-:Y:S01]  /*3920*/  IMAD R13, R12, UR7, R13 ;  /* 0x000000070c0d7c24 */ /* 0x000fe2000f8e020d */
[----:B------:R-:W-:Y:S01]  /*3930*/  ULDC.64 UR6, c[0x0][0x5b0] ;  /* 0x00016c0000067ab9 */ /* 0x000fe20000000a00 */
[----:B------:R-:W-:Y:S02]  /*3940*/  IMAD.MOV.U32 R12, RZ, RZ, R16 ;  /* 0x000000ffff0c7224 */ /* 0x000fe400078e0010 */
[----:B------:R-:W-:Y:S02]  /*3950*/  IMAD.IADD R13, R17, 0x1, R13 ;  /* 0x00000001110d7824 */ /* 0x000fe400078e020d */
[----:B------:R-:W-:Y:S02]  /*3960*/  IMAD R10, R11, UR6, RZ ;  /* 0x000000060b0a7c24 */ /* 0x000fe4000f8e02ff */
[----:B------:R-:W-:-:S04]  /*3970*/  IMAD.WIDE.U32 R14, R19, UR6, R12 ;  /* 0x00000006130e7c25 */ /* 0x000fc8000f8e000c */
[--C-:B------:R-:W-:Y:S01]  /*3980*/  IMAD R17, R19, UR7, R10.reuse ;  /* 0x0000000713117c24 */ /* 0x100fe2000f8e020a */
[----:B------:R-:W-:Y:S02]  /*3990*/  IADD3 R14, P0, R14, UR10, RZ ;  /* 0x0000000a0e0e7c10 */ /* 0x000fe4000ff1e0ff */
[----:B------:R-:W-:Y:S02]  /*39a0*/  PRMT R10, RZ, 0x7610, R10 ;  /* 0x00007610ff0a7816 */ /* 0x000fe4000000000a */
[----:B------:R-:W-:Y:S02]  /*39b0*/  IADD3.X R15, R15, UR11, R17, P0, !PT ;  /* 0x0000000b0f0f7c10 */ /* 0x000fe400087fe411 */
[----:B------:R-:W0:Y:S03]  /*39c0*/  @!P3 LDC.64 R16, c[0x0][0x5c0] ;  /* 0x00017000ff10bb82 */ /* 0x000e260000000a00 */
[----:B------:R-:W3:Y:S01]  /*39d0*/  @!P3 LDG.E.U8 R10, desc[UR20][R14.64] ;  /* 0x000000140e0ab981 */ /* 0x000ee2000c1e1100 */
[----:B------:R-:W-:-:S13]  /*39e0*/  ISETP.LT.OR P2, PT, R59, 0x2, !P1 ;  /* 0x000000023b00780c */ /* 0x000fda0004f41670 */
[----:B------:R-:W1:Y:S01]  /*39f0*/  @!P2 LDC.64 R26, c[0x0][0x5c0] ;  /* 0x00017000ff1aab82 */ /* 0x000e620000000a00 */
[----:B0-----:R-:W-:-:S05]  /*3a00*/  @!P3 IADD3 R16, P0, R8, R16, RZ ;  /* 0x000000100810b210 */ /* 0x001fca0007f1e0ff */
[----:B------:R-:W-:Y:S01]  /*3a10*/  @!P3 IMAD.X R17, R60, 0x1, R17, P0 ;  /* 0x000000013c11b824 */ /* 0x000fe200000e0611 */
[----:B---3--:R-:W-:-:S04]  /*3a20*/  LOP3.LUT R10, R10, 0xff, RZ, 0xc0, !PT ;  /* 0x000000ff0a0a7812 */ /* 0x008fc800078ec0ff */
[----:B------:R-:W-:-:S05]  /*3a30*/  F2FP.F16.E4M3.UNPACK_B R10, R10 ;  /* 0x0000000aff0a723e */ /* 0x000fca00020006ff */
[----:B------:R-:W-:-:S05]  /*3a40*/  HADD2.F32 R10, -RZ, R10.H0_H0 ;  /* 0x2000000aff0a7230 */ /* 0x000fca0000004100 */
[----:B------:R-:W-:-:S04]  /*3a50*/  FMUL R10, R10, R73 ;  /* 0x000000490a0a7220 */ /* 0x000fc80000400000 */
[----:B--2---:R-:W-:-:S05]  /*3a60*/  FFMA R10, R129, R72, R10 ;  /* 0x00000048810a7223 */ /* 0x004fca000000000a */
[----:B------:R-:W-:Y:S02]  /*3a70*/  F2FP.SATFINITE.E4M3.F32.PACK_AB_MERGE_C R25, RZ, R10, RZ ;  /* 0x0000000aff19723e */ /* 0x000fe400048070ff */
[----:B------:R-:W-:-:S03]  /*3a80*/  PRMT R10, RZ, 0x7610, R10 ;  /* 0x00007610ff0a7816 */ /* 0x000fc6000000000a */
[----:B------:R0:W-:Y:S04]  /*3a90*/  @!P3 STG.E.U8 desc[UR20][R16.64], R25 ;  /* 0x000000191000b986 */ /* 0x0001e8000c101114 */
[----:B------:R-:W2:Y:S01]  /*3aa0*/  @!P2 LDG.E.U8 R10, desc[UR20][R14.64+0x1] ;  /* 0x000001140e0aa981 */ /* 0x000ea2000c1e1100 */
[----:B------:R-:W-:Y:S02]  /*3ab0*/  IADD3 R23, P0, R19, 0x8, RZ ;  /* 0x0000000813177810 */ /* 0x000fe40007f1e0ff */
[----:B-1----:R-:W-:-:S03]  /*3ac0*/  @!P2 IADD3 R22, P5, R8, R26, RZ ;  /* 0x0000001a0816a210 */ /* 0x002fc60007fbe0ff */
[----:B------:R-:W-:Y:S01]  /*3ad0*/  IMAD.X R18, RZ, RZ, R11, P0 ;  /* 0x000000ffff127224 */ /* 0x000fe200000e060b */
[----:B------:R-:W-:Y:S01]  /*3ae0*/  ISETP.GE.AND P0, PT, R61, 0x9, PT ;  /* 0x000000093d00780c */ /* 0x000fe20003f06270 */
[----:B0-----:R-:W-:-:S03]  /*3af0*/  IMAD.WIDE.U32 R16, R23, UR6, R12 ;  /* 0x0000000617107c25 */ /* 0x001fc6000f8e000c */
[----:B------:R-:W-:Y:S01]  /*3b00*/  ISETP.LT.OR P3, PT, R59, 0x1, !P0 ;  /* 0x000000013b00780c */ /* 0x000fe20004761670 */
[----:B------:R-:W-:Y:S01]  /*3b10*/  IMAD R18, R18, UR6, RZ ;  /* 0x0000000612127c24 */ /* 0x000fe2000f8e02ff */
[----:B------:R-:W-:-:S03]  /*3b20*/  IADD3 R16, P4, R16, UR10, RZ ;  /* 0x0000000a10107c10 */ /* 0x000fc6000ff9e0ff */
[----:B------:R-:W-:Y:S02]  /*3b30*/  IMAD R25, R23, UR7, R18 ;  /* 0x0000000717197c24 */ /* 0x000fe4000f8e0212 */
[----:B------:R-:W-:-:S03]  /*3b40*/  @!P2 IMAD.X R23, R60, 0x1, R27, P5 ;  /* 0x000000013c17a824 */ /* 0x000fc600028e061b */
[----:B------:R-:W-:Y:S02]  /*3b50*/  IADD3.X R17, R17, UR11, R25, P4, !PT ;  /* 0x0000000b11117c10 */ /* 0x000fe4000a7fe419 */
[----:B--2---:R-:W-:-:S04]  /*3b60*/  LOP3.LUT R10, R10, 0xff, RZ, 0xc0, !PT ;  /* 0x000000ff0a0a7812 */ /* 0x004fc800078ec0ff */
[----:B------:R-:W-:-:S05]  /*3b70*/  F2FP.F16.E4M3.UNPACK_B R10, R10 ;  /* 0x0000000aff0a723e */ /* 0x000fca00020006ff */
[----:B------:R-:W-:-:S05]  /*3b80*/  HADD2.F32 R10, -RZ, R10.H0_H0 ;  /* 0x2000000aff0a7230 */ /* 0x000fca0000004100 */
[----:B------:R-:W-:Y:S01]  /*3b90*/  FMUL R21, R10, R73 ;  /* 0x000000490a157220 */ /* 0x000fe20000400000 */
[----:B------:R-:W-:-:S03]  /*3ba0*/  PRMT R10, RZ, 0x7610, R10 ;  /* 0x00007610ff0a7816 */ /* 0x000fc6000000000a */
[----:B------:R-:W-:-:S05]  /*3bb0*/  FFMA R21, R126, R72, R21 ;  /* 0x000000487e157223 */ /* 0x000fca0000000015 */
[----:B------:R-:W-:Y:S02]  /*3bc0*/  F2FP.SATFINITE.E4M3.F32.PACK_AB_MERGE_C R27, RZ, R21, RZ ;  /* 0x00000015ff1b723e */ /* 0x000fe400048070ff */
[----:B------:R-:W0:Y:S03]  /*3bd0*/  @!P3 LDC.64 R20, c[0x0][0x5c0] ;  /* 0x00017000ff14bb82 */ /* 0x000e260000000a00 */
[----:B------:R1:W-:Y:S04]  /*3be0*/  @!P2 STG.E.U8 desc[UR20][R22.64+0x1], R27 ;  /* 0x0000011b1600a986 */ /* 0x0003e8000c101114 */
[----:B------:R-:W2:Y:S01]  /*3bf0*/  @!P3 LDG.E.U8 R10, desc[UR20][R16.64] ;  /* 0x00000014100ab981 */ /* 0x000ea2000c1e1100 */
[----:B------:R-:W-:-:S13]  /*3c00*/  ISETP.LT.OR P2, PT, R59, 0x2, !P0 ;  /* 0x000000023b00780c */ /* 0x000fda0004741670 */
[----:B-1----:R-:W1:Y:S01]  /*3c10*/  @!P2 LDC.64 R26, c[0x0][0x5c0] ;  /* 0x00017000ff1aab82 */ /* 0x002e620000000a00 */
[----:B0-----:R-:W-:-:S04]  /*3c20*/  @!P3 IADD3 R20, P4, P5, R8, R20, R79 ;  /* 0x000000140814b210 */ /* 0x001fc80007d9e04f */
[----:B------:R-:W-:Y:S02]  /*3c30*/  @!P3 IADD3.X R21, R60, R21, R75, P4, P5 ;  /* 0x000000153c15b210 */ /* 0x000fe400027ea44b */
[----:B--2---:R-:W-:-:S04]  /*3c40*/  LOP3.LUT R10, R10, 0xff, RZ, 0xc0, !PT ;  /* 0x000000ff0a0a7812 */ /* 0x004fc800078ec0ff */
[----:B------:R-:W-:-:S05]  /*3c50*/  F2FP.F16.E4M3.UNPACK_B R10, R10 ;  /* 0x0000000aff0a723e */ /* 0x000fca00020006ff */
[----:B------:R-:W-:-:S05]  /*3c60*/  HADD2.F32 R10, -RZ, R10.H0_H0 ;  /* 0x2000000aff0a7230 */ /* 0x000fca0000004100 */
[----:B------:R-:W-:-:S04]  /*3c70*/  FMUL R10, R10, R73 ;  /* 0x000000490a0a7220 */ /* 0x000fc80000400000 */
[----:B------:R-:W-:-:S05]  /*3c80*/  FFMA R10, R127, R72, R10 ;  /* 0x000000487f0a7223 */ /* 0x000fca000000000a */
[----:B------:R-:W-:Y:S02]  /*3c90*/  F2FP.SATFINITE.E4M3.F32.PACK_AB_MERGE_C R25, RZ, R10, RZ ;  /* 0x0000000aff19723e */ /* 0x000fe400048070ff */
[----:B------:R-:W-:-:S03]  /*3ca0*/  PRMT R10, RZ, 0x7610, R10 ;  /* 0x00007610ff0a7816 */ /* 0x000fc6000000000a */
[----:B------:R0:W-:Y:S04]  /*3cb0*/  @!P3 STG.E.U8 desc[UR20][R20.64], R25 ;  /* 0x000000191400b986 */ /* 0x0001e8000c101114 */
[----:B------:R-:W2:Y:S01]  /*3cc0*/  @!P2 LDG.E.U8 R10, desc[UR20][R16.64+0x1] ;  /* 0x00000114100aa981 */ /* 0x000ea2000c1e1100 */
[----:B------:R-:W-:Y:S02]  /*3cd0*/  ISETP.LT.OR P3, PT, R59, 0x9, !P1 ;  /* 0x000000093b00780c */ /* 0x000fe40004f61670 */
[----:B-1----:R-:W-:-:S11]  /*3ce0*/  @!P2 IADD3 R22, P4, P5, R8, R26, R79 ;  /* 0x0000001a0816a210 */ /* 0x002fd60007d9e04f */
[----:B0-----:R-:W0:Y:S01]  /*3cf0*/  @!P3 LDC.64 R20, c[0x0][0x5c0] ;  /* 0x00017000ff14bb82 */ /* 0x001e220000000a00 */
[----:B--2---:R-:W-:-:S04]  /*3d00*/  LOP3.LUT R10, R10, 0xff, RZ, 0xc0, !PT ;  /* 0x000000ff0a0a7812 */ /* 0x004fc800078ec0ff */
[----:B------:R-:W-:-:S05]  /*3d10*/  F2FP.F16.E4M3.UNPACK_B R10, R10 ;  /* 0x0000000aff0a723e */ /* 0x000fca00020006ff */
[----:B------:R-:W-:-:S05]  /*3d20*/  HADD2.F32 R10, -RZ, R10.H0_H0 ;  /* 0x2000000aff0a7230 */ /* 0x000fca0000004100 */
[----:B------:R-:W-:Y:S01]  /*3d30*/  FMUL R23, R10, R73 ;  /* 0x000000490a177220 */ /* 0x000fe20000400000 */
[----:B------:R-:W-:-:S03]  /*3d40*/  PRMT R10, RZ, 0x7610, R10 ;  /* 0x00007610ff0a7816 */ /* 0x000fc6000000000a */
[----:B------:R-:W-:Y:S01]  /*3d50*/  FFMA R124, R124, R72, R23 ;  /* 0x000000487c7c7223 */ /* 0x000fe20000000017 */
[----:B------:R-:W-:-:S04]  /*3d60*/  @!P2 IADD3.X R23, R60, R27, R75, P4, P5 ;  /* 0x0000001b3c17a210 */ /* 0x000fc800027ea44b */
[----:B------:R-:W-:-:S05]  /*3d70*/  F2FP.SATFINITE.E4M3.F32.PACK_AB_MERGE_C R25, RZ, R124, RZ ;  /* 0x0000007cff19723e */ /* 0x000fca00048070ff */
[----:B------:R1:W-:Y:S04]  /*3d80*/  @!P2 STG.E.U8 desc[UR20][R22.64+0x1], R25 ;  /* 0x000001191600a986 */ /* 0x0003e8000c101114 */
[----:B------:R-:W2:Y:S01]  /*3d90*/  @!P3 LDG.E.U8 R10, desc[UR20][R14.64+0x8] ;  /* 0x000008140e0ab981 */ /* 0x000ea2000c1e1100 */
[----:B------:R-:W-:Y:S02]  /*3da0*/  ISETP.LT.OR P2, PT, R59, 0xa, !P1 ;  /* 0x0000000a3b00780c */ /* 0x000fe40004f41670 */
[----:B0-----:R-:W-:-:S05]  /*3db0*/  @!P3 IADD3 R20, P4, R8, R20, RZ ;  /* 0x000000140814b210 */ /* 0x001fca0007f9e0ff */
[----:B------:R-:W-:-:S06]  /*3dc0*/  @!P3 IMAD.X R21, R60, 0x1, R21, P4 ;  /* 0x000000013c15b824 */ /* 0x000fcc00020e0615 */
[----:B------:R-:W0:Y:S01]  /*3dd0*/  @!P2 LDC.64 R26, c[0x0][0x5c0] ;  /* 0x00017000ff1aab82 */ /* 0x000e220000000a00 */
[----:B--2---:R-:W-:-:S04]  /*3de0*/  LOP3.LUT R10, R10, 0xff, RZ, 0xc0, !PT ;  /* 0x000000ff0a0a7812 */ /* 0x004fc800078ec0ff */
[----:B------:R-:W-:-:S05]  /*3df0*/  F2FP.F16.E4M3.UNPACK_B R10, R10 ;  /* 0x0000000aff0a723e */ /* 0x000fca00020006ff */
[----:B------:R-:W-:-:S05]  /*3e00*/  HADD2.F32 R10, -RZ, R10.H0_H0 ;  /* 0x2000000aff0a7230 */ /* 0x000fca0000004100 */
[----:B------:R-:W-:-:S04]  /*3e10*/  FMUL R10, R10, R73 ;  /* 0x000000490a0a7220 */ /* 0x000fc80000400000 */
[----:B------:R-:W-:-:S05]  /*3e20*/  FFMA R10, R125, R72, R10 ;  /* 0x000000487d0a7223 */ /* 0x000fca000000000a */
[----:B-1----:R-:W-:Y:S02]  /*3e30*/  F2FP.SATFINITE.E4M3.F32.PACK_AB_MERGE_C R25, RZ, R10, RZ ;  /* 0x0000000aff19723e */ /* 0x002fe400048070ff */
[----:B------:R-:W-:-:S03]  /*3e40*/  PRMT R10, RZ, 0x7610, R10 ;  /* 0x00007610ff0a7816 */ /* 0x000fc6000000000a */
[----:B------:R1:W-:Y:S04]  /*3e50*/  @!P3 STG.E.U8 desc[UR20][R20.64+0x8], R25 ;  /* 0x000008191400b986 */ /* 0x0003e8000c101114 */
[----:B------:R-:W2:Y:S01]  /*3e60*/  @!P2 LDG.E.U8 R10, desc[UR20][R14.64+0x9] ;  /* 0x000009140e0aa981 */ /* 0x000ea2000c1e1100 */
[----:B------:R-:W-:Y:S02]  /*3e70*/  ISETP.LT.OR P3, PT, R59, 0x9, !P0 ;  /* 0x000000093b00780c */ /* 0x000fe40004761670 */
[----:B0-----:R-:W-:-:S11]  /*3e80*/  @!P2 IADD3 R22, P4, R8, R26, RZ ;  /* 0x0000001a0816a210 */ /* 0x001fd60007f9e0ff */
[----:B-1----:R-:W0:Y:S01]  /*3e90*/  @!P3 LDC.64 R20, c[0x0][0x5c0] ;  /* 0x00017000ff14bb82 */ /* 0x002e220000000a00 */
[----:B--2---:R-:W-:-:S04]  /*3ea0*/  LOP3.LUT R10, R10, 0xff, RZ, 0xc0, !PT ;  /* 0x000000ff0a0a7812 */ /* 0x004fc800078ec0ff */
[----:B------:R-:W-:-:S05]  /*3eb0*/  F2FP.F16.E4M3.UNPACK_B R10, R10 ;  /* 0x0000000aff0a723e */ /* 0x000fca00020006ff */
[----:B------:R-:W-:-:S05]  /*3ec0*/  HADD2.F32 R10, -RZ, R10.H0_H0 ;  /* 0x2000000aff0a7230 */ /* 0x000fca0000004100 */
[----:B------:R-:W-:Y:S01]  /*3ed0*/  FMUL R23, R10, R73 ;  /* 0x000000490a177220 */ /* 0x000fe20000400000 */
[----:B------:R-:W-:-:S03]  /*3ee0*/  PRMT R10, RZ, 0x7610, R10 ;  /* 0x00007610ff0a7816 */ /* 0x000fc6000000000a */
[----:B------:R-:W-:Y:S01]  /*3ef0*/  FFMA R120, R120, R72, R23 ;  /* 0x0000004878787223 */ /* 0x000fe20000000017 */
[----:B------:R-:W-:-:S04]  /*3f00*/  @!P2 IMAD.X R23, R60, 0x1, R27, P4 ;  /* 0x000000013c17a824 */ /* 0x000fc800020e061b */
[----:B------:R-:W-:-:S05]  /*3f10*/  F2FP.SATFINITE.E4M3.F32.PACK_AB_MERGE_C R25, RZ, R120, RZ ;  /* 0x00000078ff19723e */ /* 0x000fca00048070ff */
[----:B------:R1:W-:Y:S04]  /*3f20*/  @!P2 STG.E.U8 desc[UR20][R22.64+0x9], R25 ;  /* 0x000009191600a986 */ /* 0x0003e8000c101114 */
[----:B------:R-:W2:Y:S01]  /*3f30*/  @!P3 LDG.E.U8 R10, desc[UR20][R16.64+0x8] ;  /* 0x00000814100ab981 */ /* 0x000ea2000c1e1100 */
[----:B------:R-:W-:Y:S02]  /*3f40*/  ISETP.LT.OR P2, PT, R59, 0xa, !P0 ;  /* 0x0000000a3b00780c */ /* 0x000fe40004741670 */
[----:B0-----:R-:W-:-:S04]  /*3f50*/  @!P3 IADD3 R20, P4, P5, R8, R20, R79 ;  /* 0x000000140814b210 */ /* 0x001fc80007d9e04f */
[----:B------:R-:W-:-:S07]  /*3f60*/  @!P3 IADD3.X R21, R60, R21, R75, P4, P5 ;  /* 0x000000153c15b210 */ /* 0x000fce00027ea44b */
        /* <DEDUP_REMOVED lines=11> */
[----:B0-----:R-:W-:-:S11]  /*4020*/  @!P2 IADD3 R22, P4, P5, R8, R26, R79 ;  /* 0x0000001a0816a210 */ /* 0x001fd60007d9e04f */
[----:B-1----:R-:W0:Y:S01]  /*4030*/  @!P3 LDC.64 R20, c[0x0][0x5c0] ;  /* 0x00017000ff14bb82 */ /* 0x002e220000000a00 */
        /* <DEDUP_REMOVED lines=74> */
[----:B------:R2:W3:Y:S01]  /*44e0*/  @!P1 LDG.E.U8 R10, desc[UR20][R14.64+0x19] ;  /* 0x000019140e0a9981 */ /* 0x0004e2000c1e1100 */
[----:B------:R-:W-:Y:S02]  /*44f0*/  ISETP.LT.OR P2, PT, R59, 0x19, !P0 ;  /* 0x000000193b00780c */ /* 0x000fe40004741670 */
[----:B0-----:R-:W-:-:S11]  /*4500*/  @!P1 IADD3 R22, P3, R8, R26, RZ ;  /* 0x0000001a08169210 */ /* 0x001fd60007f7e0ff */
[----:B--2---:R-:W0:Y:S01]  /*4510*/  @!P2 LDC.64 R14, c[0x0][0x5c0] ;  /* 0x00017000ff0eab82 */ /* 0x004e220000000a00 */
[----:B---3--:R-:W-:-:S04]  /*4520*/  LOP3.LUT R10, R10, 0xff, RZ, 0xc0, !PT ;  /* 0x000000ff0a0a7812 */ /* 0x008fc800078ec0ff */
[----:B------:R-:W-:-:S05]  /*4530*/  F2FP.F16.E4M3.UNPACK_B R10, R10 ;  /* 0x0000000aff0a723e */ /* 0x000fca00020006ff */
[----:B------:R-:W-:-:S05]  /*4540*/  HADD2.F32 R10, -RZ, R10.H0_H0 ;  /* 0x2000000aff0a7230 */ /* 0x000fca0000004100 */
[----:B------:R-:W-:Y:S01]  /*4550*/  FMUL R23, R10, R73 ;  /* 0x000000490a177220 */ /* 0x000fe20000400000 */
[----:B------:R-:W-:-:S03]  /*4560*/  PRMT R10, RZ, 0x7610, R10 ;  /* 0x00007610ff0a7816 */ /* 0x000fc6000000000a */
[----:B------:R-:W-:Y:S01]  /*4570*/  FFMA R112, R112, R72, R23 ;  /* 0x0000004870707223 */ /* 0x000fe20000000017 */
[----:B------:R-:W-:-:S04]  /*4580*/  @!P1 IMAD.X R23, R60, 0x1, R27, P3 ;  /* 0x000000013c179824 */ /* 0x000fc800018e061b */
[----:B-1----:R-:W-:-:S05]  /*4590*/  F2FP.SATFINITE.E4M3.F32.PACK_AB_MERGE_C R21, RZ, R112, RZ ;  /* 0x00000070ff15723e */ /* 0x002fca00048070ff */
        /* <DEDUP_REMOVED lines=14> */
[----:B------:R3:W4:Y:S01]  /*4680*/  @!P1 LDG.E.U8 R10, desc[UR20][R16.64+0x19] ;  /* 0x00001914100a9981 */ /* 0x000722000c1e1100 */
[----:B-1----:R-:W-:Y:S02]  /*4690*/  IADD3 R23, P0, R19, 0x80, RZ ;  /* 0x0000008013177810 */ /* 0x002fe40007f1e0ff */
[----:B0-----:R-:W-:-:S03]  /*46a0*/  @!P1 IADD3 R20, P4, P5, R8, R26, R79 ;  /* 0x0000001a08149210 */ /* 0x001fc60007d9e04f */
[----:B------:R-:W-:Y:S01]  /*46b0*/  IMAD.X R18, RZ, RZ, R11, P0 ;  /* 0x000000ffff127224 */ /* 0x000fe200000e060b */
[----:B------:R-:W-:Y:S01]  /*46c0*/  ISETP.GE.AND P0, PT, R61, 0x81, PT ;  /* 0x000000813d00780c */ /* 0x000fe20003f06270 */
[----:B--2---:R-:W-:-:S03]  /*46d0*/  IMAD.WIDE.U32 R14, R23, UR6, R12 ;  /* 0x00000006170e7c25 */ /* 0x004fc6000f8e000c */
[----:B------:R-:W-:Y:S01]  /*46e0*/  ISETP.LT.OR P3, PT, R59, 0x1, !P0 ;  /* 0x000000013b00780c */ /* 0x000fe20004761670 */
[----:B------:R-:W-:Y:S01]  /*46f0*/  IMAD R18, R18, UR6, RZ ;  /* 0x0000000612127c24 */ /* 0x000fe2000f8e02ff */
[----:B------:R-:W-:-:S03]  /*4700*/  IADD3 R14, P2, R14, UR10, RZ ;  /* 0x0000000a0e0e7c10 */ /* 0x000fc6000ff5e0ff */
[----:B------:R-:W-:-:S05]  /*4710*/  IMAD R23, R23, UR7, R18 ;  /* 0x0000000717177c24 */ /* 0x000fca000f8e0212 */
[----:B------:R-:W-:-:S03]  /*4720*/  IADD3.X R15, R15, UR11, R23, P2, !PT ;  /* 0x0000000b0f0f7c10 */ /* 0x000fc600097fe417 */
[----:B---3--:R-:W0:Y:S01]  /*4730*/  @!P3 LDC.64 R16, c[0x0][0x5c0] ;  /* 0x00017000ff10bb82 */ /* 0x008e220000000a00 */
[----:B----4-:R-:W-:-:S04]  /*4740*/  LOP3.LUT R10, R10, 0xff, RZ, 0xc0, !PT ;  /* 0x000000ff0a0a7812 */ /* 0x010fc800078ec0ff */
        /* <DEDUP_REMOVED lines=22> */
[----:B------:R-:W-:Y:S02]  /*48b0*/  IADD3 R23, P1, R19, 0x88, RZ ;  /* 0x0000008813177810 */ /* 0x000fe40007f3e0ff */
[----:B0-----:R-:W-:-:S03]  /*48c0*/  @!P2 IADD3 R22, P4, P5, R8, R26, R77 ;  /* 0x0000001a0816a210 */ /* 0x001fc60007d9e04d */
[----:B------:R-:W-:Y:S01]  /*48d0*/  IMAD.X R18, RZ, RZ, R11, P1 ;  /* 0x000000ffff127224 */ /* 0x000fe200008e060b */
[----:B------:R-:W-:Y:S01]  /*48e0*/  ISETP.GE.AND P1, PT, R61, 0x89, PT ;  /* 0x000000893d00780c */ /* 0x000fe20003f26270 */
[----:B-1----:R-:W-:-:S03]  /*48f0*/  IMAD.WIDE.U32 R16, R23, UR6, R12 ;  /* 0x0000000617107c25 */ /* 0x002fc6000f8e000c */
[----:B------:R-:W-:Y:S01]  /*4900*/  ISETP.LT.OR P3, PT, R59, 0x1, !P1 ;  /* 0x000000013b00780c */ /* 0x000fe20004f61670 */
[----:B------:R-:W-:-:S04]  /*4910*/  IMAD R18, R18, UR6, RZ ;  /* 0x0000000612127c24 */ /* 0x000fc8000f8e02ff */
[----:B------:R-:W-:Y:S01]  /*4920*/  IMAD R25, R23, UR7, R18 ;  /* 0x0000000717197c24 */ /* 0x000fe2000f8e0212 */
[----:B------:R-:W-:Y:S02]  /*4930*/  @!P2 IADD3.X R23, R60, R27, R74, P4, P5 ;  /* 0x0000001b3c17a210 */ /* 0x000fe400027ea44a */
[----:B------:R-:W-:-:S04]  /*4940*/  IADD3 R16, P4, R16, UR10, RZ ;  /* 0x0000000a10107c10 */ /* 0x000fc8000ff9e0ff */
[----:B------:R-:W-:Y:S02]  /*4950*/  IADD3.X R17, R17, UR11, R25, P4, !PT ;  /* 0x0000000b11117c10 */ /* 0x000fe4000a7fe419 */
[----:B------:R-:W0:Y:S01]  /*4960*/  @!P3 LDC.64 R24, c[0x0][0x5c0] ;  /* 0x00017000ff18bb82 */ /* 0x000e220000000a00 */
[----:B--2---:R-:W-:-:S04]  /*4970*/  LOP3.LUT R10, R10, 0xff, RZ, 0xc0, !PT ;  /* 0x000000ff0a0a7812 */ /* 0x004fc800078ec0ff */
[----:B------:R-:W-:-:S05]  /*4980*/  F2FP.F16.E4M3.UNPACK_B R10, R10 ;  /* 0x0000000aff0a723e */ /* 0x000fca00020006ff */
[----:B------:R-:W-:-:S05]  /*4990*/  HADD2.F32 R10, -RZ, R10.H0_H0 ;  /* 0x2000000aff0a7230 */ /* 0x000fca0000004100 */
[----:B------:R-:W-:Y:S01]  /*49a0*/  FMUL R21, R10, R73 ;  /* 0x000000490a157220 */ /* 0x000fe20000400000 */
[----:B------:R-:W-:-:S03]  /*49b0*/  PRMT R10, RZ, 0x7610, R10 ;  /* 0x00007610ff0a7816 */ /* 0x000fc6000000000a */
[----:B------:R-:W-:-:S05]  /*49c0*/  FFMA R21, R108, R72, R21 ;  /* 0x000000486c157223 */ /* 0x000fca0000000015 */
[----:B------:R-:W-:-:S05]  /*49d0*/  F2FP.SATFINITE.E4M3.F32.PACK_AB_MERGE_C R27, RZ, R21, RZ ;  /* 0x00000015ff1b723e */ /* 0x000fca00048070ff */
[----:B------:R1:W-:Y:S04]  /*49e0*/  @!P2 STG.E.U8 desc[UR20][R22.64+0x1], R27 ;  /* 0x0000011b1600a986 */ /* 0x0003e8000c101114 */
[----:B------:R-:W2:Y:S01]  /*49f0*/  @!P3 LDG.E.U8 R10, desc[UR20][R16.64] ;  /* 0x00000014100ab981 */ /* 0x000ea2000c1e1100 */
[----:B------:R-:W-:Y:S02]  /*4a00*/  @!P3 IADD3 R21, P4, P5, R77, R8, R79 ;  /* 0x000000084d15b210 */ /* 0x000fe40007d9e04f */
[----:B------:R-:W-:Y:S02]  /*4a10*/  ISETP.LT.OR P2, PT, R59, 0x2, !P1 ;  /* 0x000000023b00780c */ /* 0x000fe40004f41670 */
[----:B------:R-:W-:Y:S02]  /*4a20*/  @!P3 IADD3.X R18, R74, R60, R75, P4, P5 ;  /* 0x0000003c4a12b210 */ /* 0x000fe400027ea44b */
[----:B0-----:R-:W-:-:S05]  /*4a30*/  @!P3 IADD3 R20, P4, R21, R24, RZ ;  /* 0x000000181514b210 */ /* 0x001fca0007f9e0ff */
[----:B------:R-:W-:-:S04]  /*4a40*/  @!P3 IMAD.X R21, R18, 0x1, R25, P4 ;  /* 0x000000011215b824 */ /* 0x000fc800020e0619 */
        /* <DEDUP_REMOVED lines=9> */
[----:B------:R-:W3:Y:S01]  /*4ae0*/  @!P2 LDG.E.U8 R10, desc[UR20][R16.64+0x1] ;  /* 0x00000114100aa981 */ /* 0x000ee2000c1e1100 */
[----:B-1----:R-:W-:Y:S02]  /*4af0*/  @!P2 IADD3 R27, P4, P5, R77, R8, R79 ;  /* 0x000000084d1ba210 */ /* 0x002fe40007d9e04f */
[----:B------:R-:W-:-:S13]  /*4b00*/  ISETP.LT.OR P3, PT, R59, 0x9, !P0 ;  /* 0x000000093b00780c */ /* 0x000fda0004761670 */
[----:B--2---:R-:W1:Y:S01]  /*4b10*/  @!P3 LDC.64 R20, c[0x0][0x5c0] ;  /* 0x00017000ff14bb82 */ /* 0x004e620000000a00 */
[----:B---3--:R-:W-:-:S04]  /*4b20*/  LOP3.LUT R10, R10, 0xff, RZ, 0xc0, !PT ;  /* 0x000000ff0a0a7812 */ /* 0x008fc800078ec0ff */
[----:B------:R-:W-:-:S05]  /*4b30*/  F2FP.F16.E4M3.UNPACK_B R10, R10 ;  /* 0x0000000aff0a723e */ /* 0x000fca00020006ff */
[----:B------:R-:W-:-:S05]  /*4b40*/  HADD2.F32 R10, -RZ, R10.H0_H0 ;  /* 0x2000000aff0a7230 */ /* 0x000fca0000004100 */
[----:B------:R-:W-:Y:S01]  /*4b50*/  FMUL R23, R10, R73 ;  /* 0x000000490a177220 */ /* 0x000fe20000400000 */
[----:B------:R-:W-:Y:S02]  /*4b60*/  @!P2 IADD3.X R10, R74, R60, R75, P4, P5 ;  /* 0x0000003c4a0aa210 */ /* 0x000fe400027ea44b */
[----:B0-----:R-:W-:Y:S01]  /*4b70*/  @!P2 IADD3 R22, P4, R27, R28, RZ ;  /* 0x0000001c1b16a210 */ /* 0x001fe20007f9e0ff */
[----:B------:R-:W-:-:S04]  /*4b80*/  FFMA R94, R94, R72, R23 ;  /* 0x000000485e5e7223 */ /* 0x000fc80000000017 */
[----:B------:R-:W-:Y:S01]  /*4b90*/  @!P2 IMAD.X R23, R10, 0x1, R29, P4 ;  /* 0x000000010a17a824 */ /* 0x000fe200020e061d */
[----:B------:R-:W-:Y:S02]  /*4ba0*/  F2FP.SATFINITE.E4M3.F32.PACK_AB_MERGE_C R25, RZ, R94, RZ ;  /* 0x0000005eff19723e */ /* 0x000fe400048070ff */
[----:B------:R-:W-:-:S03]  /*4bb0*/  PRMT R10, RZ, 0x7610, R10 ;  /* 0x00007610ff0a7816 */ /* 0x000fc6000000000a */
[----:B------:R0:W-:Y:S04]  /*4bc0*/  @!P2 STG.E.U8 desc[UR20][R22.64+0x1], R25 ;  /* 0x000001191600a986 */ /* 0x0001e8000c101114 */
[----:B------:R-:W2:Y:S01]  /*4bd0*/  @!P3 LDG.E.U8 R10, desc[UR20][R14.64+0x8] ;  /* 0x000008140e0ab981 */ /* 0x000ea2000c1e1100 */
[----:B------:R-:W-:Y:S02]  /*4be0*/  ISETP.LT.OR P2, PT, R59, 0xa, !P0 ;  /* 0x0000000a3b00780c */ /* 0x000fe40004741670 */
[----:B-1----:R-:W-:-:S04]  /*4bf0*/  @!P3 IADD3 R20, P4, P5, R8, R20, R77 ;  /* 0x000000140814b210 */ /* 0x002fc80007d9e04d */
[----:B------:R-:W-:-:S07]  /*4c00*/  @!P3 IADD3.X R21, R60, R21, R74, P4, P5 ;  /* 0x000000153c15b210 */ /* 0x000fce00027ea44a */
[----:B------:R-:W1:Y:S01]  /*4c10*/  @!P2 LDC.64 R26, c[0x0][0x5c0] ;  /* 0x00017000ff1aab82 */ /* 0x000e620000000a00 */
[----:B--2---:R-:W-:-:S04]  /*4c20*/  LOP3.LUT R10, R10, 0xff, RZ, 0xc0, !PT ;  /* 0x000000ff0a0a7812 */ /* 0x004fc800078ec0ff */
[----:B------:R-:W-:-:S05]  /*4c30*/  F2FP.F16.E4M3.UNPACK_B R10, R10 ;  /* 0x0000000aff0a723e */ /* 0x000fca00020006ff */
[----:B------:R-:W-:-:S05]  /*4c40*/  HADD2.F32 R10, -RZ, R10.H0_H0 ;  /* 0x2000000aff0a7230 */ /* 0x000fca0000004100 */
[----:B------:R-:W-:-:S04]  /*4c50*/  FMUL R10, R10, R73 ;  /* 0x000000490a0a7220 */ /* 0x000fc80000400000 */
[----:B------:R-:W-:-:S05]  /*4c60*/  FFMA R10, R101, R72, R10 ;  /* 0x00000048650a7223 */ /* 0x000fca000000000a */
[----:B0-----:R-:W-:Y:S02]  /*4c70*/  F2FP.SATFINITE.E4M3.F32.PACK_AB_MERGE_C R25, RZ, R10, RZ ;  /* 0x0000000aff19723e */ /* 0x001fe400048070ff */
[----:B------:R-:W-:-:S03]  /*4c80*/  PRMT R10, RZ, 0x7610, R10 ;  /* 0x00007610ff0a7816 */ /* 0x000fc6000000000a */
[----:B------:R0:W-:Y:S04]  /*4c90*/  @!P3 STG.E.U8 desc[UR20][R20.64+0x8], R25 ;  /* 0x000008191400b986 */ /* 0x0001e8000c101114 */
[----:B------:R-:W2:Y:S01]  /*4ca0*/  @!P2 LDG.E.U8 R10, desc[UR20][R14.64+0x9] ;  /* 0x000009140e0aa981 */ /* 0x000ea2000c1e1100 */
[----:B------:R-:W-:Y:S02]  /*4cb0*/  ISETP.LT.OR P3, PT, R59, 0x9, !P1 ;  /* 0x000000093b00780c */ /* 0x000fe40004f61670 */
[----:B-1----:R-:W-:Y:S02]  /*4cc0*/  @!P2 IADD3 R22, P4, P5, R8, R26, R77 ;  /* 0x0000001a0816a210 */ /* 0x002fe40007d9e04d */
[----:B--2---:R-:W-:-:S04]  /*4cd0*/  LOP3.LUT R10, R10, 0xff, RZ, 0xc0, !PT ;  /* 0x000000ff0a0a7812 */ /* 0x004fc800078ec0ff */
[----:B------:R-:W-:-:S05]  /*4ce0*/  F2FP.F16.E4M3.UNPACK_B R10, R10 ;  /* 0x0000000aff0a723e */ /* 0x000fca00020006ff */
[----:B------:R-:W-:-:S05]  /*4cf0*/  HADD2.F32 R10, -RZ, R10.H0_H0 ;  /* 0x2000000aff0a7230 */ /* 0x000fca0000004100 */
[----:B------:R-:W-:Y:S01]  /*4d00*/  FMUL R23, R10, R73 ;  /* 0x000000490a177220 */ /* 0x000fe20000400000 */
[----:B------:R-:W-:-:S03]  /*4d10*/  PRMT R10, RZ, 0x7610, R10 ;  /* 0x00007610ff0a7816 */ /* 0x000fc6000000000a */
[----:B------:R-:W-:Y:S01]  /*4d20*/  FFMA R96, R96, R72, R23 ;  /* 0x0000004860607223 */ /* 0x000fe20000000017 */
[----:B------:R-:W-:Y:S02]  /*4d30*/  @!P2 IADD3.X R23, R60, R27, R74, P4, P5 ;  /* 0x0000001b3c17a210 */ /* 0x000fe400027ea44a */
[----:B------:R-:W1:Y:S02]  /*4d40*/  @!P3 LDC.64 R26, c[0x0][0x5c0] ;  /* 0x00017000ff1abb82 */ /* 0x000e640000000a00 */
[----:B0-----:R-:W-:-:S05]  /*4d50*/  F2FP.SATFINITE.E4M3.F32.PACK_AB_MERGE_C R25, RZ, R96, RZ ;  /* 0x00000060ff19723e */ /* 0x001fca00048070ff */
[----:B------:R0:W-:Y:S04]  /*4d60*/  @!P2 STG.E.U8 desc[UR20][R22.64+0x9], R25 ;  /* 0x000009191600a986 */ /* 0x0001e8000c101114 */
[----:B------:R-:W2:Y:S01]  /*4d70*/  @!P3 LDG.E.U8 R10, desc[UR20][R16.64+0x8] ;  /* 0x00000814100ab981 */ /* 0x000ea2000c1e1100 */
[----:B------:R-:W-:Y:S02]  /*4d80*/  @!P3 IADD3 R21, P4, P5, R77, R8, R79 ;  /* 0x000000084d15b210 */ /* 0x000fe40007d9e04f */
[----:B------:R-:W-:Y:S02]  /*4d90*/  ISETP.LT.OR P2, PT, R59, 0xa, !P1 ;  /* 0x0000000a3b00780c */ /* 0x000fe40004f41670 */
[----:B------:R-:W-:Y:S02]  /*4da0*/  @!P3 IADD3.X R18, R74, R60, R75, P4, P5 ;  /* 0x0000003c4a12b210 */ /* 0x000fe400027ea44b */
[----:B-1----:R-:W-:-:S09]  /*4db0*/  @!P3 IADD3 R20, P4, R21, R26, RZ ;  /* 0x0000001a1514b210 */ /* 0x002fd20007f9e0ff */
[----:B------:R-:W1:Y:S01]  /*4dc0*/  @!P2 LDC.64 R28, c[0x0][0x5c0] ;  /* 0x00017000ff1cab82 */ /* 0x000e620000000a00 */
[----:B------:R-:W-:Y:S01]  /*4dd0*/  @!P3 IMAD.X R21, R18, 0x1, R27, P4 ;  /* 0x000000011215b824 */ /* 0x000fe200020e061b */
        /* <DEDUP_REMOVED lines=9> */
[----:B------:R-:W-:Y:S02]  /*4e70*/  @!P2 IADD3 R27, P4, P5, R77, R8, R79 ;  /* 0x000000084d1ba210 */ /* 0x000fe40007d9e04f */
[----:B------:R-:W-:-:S13]  /*4e80*/  ISETP.LT.OR P3, PT, R59, 0x11, !P0 ;  /* 0x000000113b00780c */ /* 0x000fda0004761670 */
[----:B0-----:R-:W0:Y:S01]  /*4e90*/  @!P3 LDC.64 R20, c[0x0][0x5c0] ;  /* 0x00017000ff14bb82 */ /* 0x001e220000000a00 */
[----:B--2---:R-:W-:-:S04]  /*4ea0*/  LOP3.LUT R10, R10, 0xff, RZ, 0xc0, !PT ;  /* 0x000000ff0a0a7812 */ /* 0x004fc800078ec0ff */
[----:B------:R-:W-:-:S05]  /*4eb0*/  F2FP.F16.E4M3.UNPACK_B R10, R10 ;  /* 0x0000000aff0a723e */ /* 0x000fca00020006ff */
[----:B------:R-:W-:-:S05]  /*4ec0*/  HADD2.F32 R10, -RZ, R10.H0_H0 ;  /* 0x2000000aff0a7230 */ /* 0x000fca0000004100 */
[----:B------:R-:W-:Y:S01]  /*4ed0*/  FMUL R23, R10, R73 ;  /* 0x000000490a177220 */ /* 0x000fe20000400000 */
[----:B------:R-:W-:Y:S02]  /*4ee0*/  @!P2 IADD3.X R10, R74, R60, R75, P4, P5 ;  /* 0x0000003c4a0aa210 */ /* 0x000fe400027ea44b */
[----:B-1----:R-:W-:Y:S01]  /*4ef0*/  @!P2 IADD3 R22, P4, R27, R28, RZ ;  /* 0x0000001c1b16a210 */ /* 0x002fe20007f9e0ff */
[----:B------:R-:W-:-:S04]  /*4f00*/  FFMA R98, R98, R72, R23 ;  /* 0x0000004862627223 */ /* 0x000fc80000000017 */
[----:B------:R-:W-:Y:S01]  /*4f10*/  @!P2 IMAD.X R23, R10, 0x1, R29, P4 ;  /* 0x000000010a17a824 */ /* 0x000fe200020e061d */
[----:B------:R-:W-:Y:S02]  /*4f20*/  F2FP.SATFINITE.E4M3.F32.PACK_AB_MERGE_C R25, RZ, R98, RZ ;  /* 0x00000062ff19723e */ /* 0x000fe400048070ff */
[----:B------:R-:W-:-:S03]  /*4f30*/  PRMT R10, RZ, 0x7610, R10 ;  /* 0x00007610ff0a7816 */ /* 0x000fc6000000000a */
        /* <DEDUP_REMOVED lines=16> */
[----:B0-----:R-:W-:Y:S02]  /*5040*/  @!P2 IADD3 R22, P4, P5, R8, R26, R77 ;  /* 0x0000001a0816a210 */ /* 0x001fe40007d9e04d */
[----:B--2---:R-:W-:-:S04]  /*5050*/  LOP3.LUT R10, R10, 0xff, RZ, 0xc0, !PT ;  /* 0x000000ff0a0a7812 */ /* 0x004fc800078ec0ff */
[----:B------:R-:W-:-:S05]  /*5060*/  F2FP.F16.E4M3.UNPACK_B R10, R10 ;  /* 0x0000000aff0a723e */ /* 0x000fca00020006ff */
[----:B------:R-:W-:-:S05]  /*5070*/  HADD2.F32 R10, -RZ, R10.H0_H0 ;  /* 0x2000000aff0a7230 */ /* 0x000fca0000004100 */
[----:B------:R-:W-:Y:S01]  /*5080*/  FMUL R23, R10, R73 ;  /* 0x000000490a177220 */ /* 0x000fe20000400000 */
[----:B------:R-:W-:-:S03]  /*5090*/  PRMT R10, RZ, 0x7610, R10 ;  /* 0x00007610ff0a7816 */ /* 0x000fc6000000000a */
[----:B------:R-:W-:Y:S01]  /*50a0*/  FFMA R100, R100, R72, R23 ;  /* 0x0000004864647223 */ /* 0x000fe20000000017 */
[----:B------:R-:W-:Y:S02]  /*50b0*/  @!P2 IADD3.X R23, R60, R27, R74, P4, P5 ;  /* 0x0000001b3c17a210 */ /* 0x000fe400027ea44a */
[----:B------:R-:W0:Y:S02]  /*50c0*/  @!P3 LDC.64 R26, c[0x0][0x5c0] ;  /* 0x00017000ff1abb82 */ /* 0x000e240000000a00 */
[----:B-1----:R-:W-:-:S05]  /*50d0*/  F2FP.SATFINITE.E4M3.F32.PACK_AB_MERGE_C R25, RZ, R100, RZ ;  /* 0x00000064ff19723e */ /* 0x002fca00048070ff */
[----:B------:R1:W-:Y:S04]  /*50e0*/  @!P2 STG.E.U8 desc[UR20][R22.64+0x11], R25 ;  /* 0x000011191600a986 */ /* 0x0003e8000c101114 */
[----:B------:R-:W2:Y:S01]  /*50f0*/  @!P3 LDG.E.U8 R10, desc[UR20][R16.64+0x10] ;  /* 0x00001014100ab981 */ /* 0x000ea2000c1e1100 */
[----:B------:R-:W-:Y:S02]  /*5100*/  @!P3 IADD3 R21, P4, P5, R77, R8, R79 ;  /* 0x000000084d15b210 */ /* 0x000fe40007d9e04f */
[----:B------:R-:W-:Y:S02]  /*5110*/  ISETP.LT.OR P2, PT, R59, 0x12, !P1 ;  /* 0x000000123b00780c */ /* 0x000fe40004f41670 */
[----:B------:R-:W-:Y:S02]  /*5120*/  @!P3 IADD3.X R18, R74, R60, R75, P4, P5 ;  /* 0x0000003c4a12b210 */ /* 0x000fe400027ea44b */
[----:B0-----:R-:W-:-:S09]  /*5130*/  @!P3 IADD3 R20, P4, R21, R26, RZ ;  /* 0x0000001a1514b210 */ /* 0x001fd20007f9e0ff */
[----:B------:R-:W0:Y:S01]  /*5140*/  @!P2 LDC.64 R28, c[0x0][0x5c0] ;  /* 0x00017000ff1cab82 */ /* 0x000e220000000a00 */
[----:B------:R-:W-:Y:S01]  /*5150*/  @!P3 IMAD.X R21, R18, 0x1, R27, P4 ;  /* 0x000000011215b824 */ /* 0x000fe200020e061b */
        /* <DEDUP_REMOVED lines=9> */
[----:B------:R-:W-:Y:S02]  /*51f0*/  @!P2 IADD3 R27, P4, P5, R77, R8, R79 ;  /* 0x000000084d1ba210 */ /* 0x000fe40007d9e04f */
[----:B------:R-:W-:-:S13]  /*5200*/  ISETP.LT.OR P3, PT, R59, 0x19, !P0 ;  /* 0x000000193b00780c */ /* 0x000fda0004761670 */
[----:B-1----:R-:W1:Y:S01]  /*5210*/  @!P3 LDC.64 R20, c[0x0][0x5c0] ;  /* 0x00017000ff14bb82 */ /* 0x002e620000000a00 */
[----:B--2---:R-:W-:-:S04]  /*5220*/  LOP3.LUT R10, R10, 0xff, RZ, 0xc0, !PT ;  /* 0x000000ff0a0a7812 */ /* 0x004fc800078ec0ff */
        /* <DEDUP_REMOVED lines=37> */
[----:B------:R-:W-:Y:S02]  /*5480*/  @!P2 IADD3 R15, P0, P3, R77, R8, R79 ;  /* 0x000000084d0fa210 */ /* 0x000fe40007b1e04f */
[----:B------:R-:W-:Y:S02]  /*5490*/  ISETP.LT.OR P1, PT, R59, 0x1a, !P1 ;  /* 0x0000001a3b00780c */ /* 0x000fe40004f21670 */
[----:B0-----:R-:W-:Y:S02]  /*54a0*/  @!P2 IADD3 R14, P4, R15, R24, RZ ;  /* 0x000000180f0ea210 */ /* 0x001fe40007f9e0ff */
[----:B------:R-:W-:-:S05]  /*54b0*/  @!P2 IADD3.X R18, R74, R60, R75, P0, P3 ;  /* 0x0000003c4a12a210 */ /* 0x000fca00007e644b */
        /* <DEDUP_REMOVED lines=11> */
[----:B-1----:R-:W-:-:S05]  /*5570*/  IADD3 R23, P0, R19, 0x100, RZ ;  /* 0x0000010013177810 */ /* 0x002fca0007f1e0ff */
[----:B--2---:R-:W-:Y:S01]  /*5580*/  IMAD.WIDE.U32 R14, R23, UR6, R12 ;  /* 0x00000006170e7c25 */ /* 0x004fe2000f8e000c */
[----:B---3--:R-:W-:-:S04]  /*5590*/  LOP3.LUT R10, R10, 0xff, RZ, 0xc0, !PT ;  /* 0x000000ff0a0a7812 */ /* 0x008fc800078ec0ff */
[----:B------:R-:W-:-:S05]  /*55a0*/  F2FP.F16.E4M3.UNPACK_B R10, R10 ;  /* 0x0000000aff0a723e */ /* 0x000fca00020006ff */
[----:B------:R-:W-:-:S05]  /*55b0*/  HADD2.F32 R10, -RZ, R10.H0_H0 ;  /* 0x2000000aff0a7230 */ /* 0x000fca0000004100 */
[----:B------:R-:W-:Y:S01]  /*55c0*/  FMUL R21, R10, R73 ;  /* 0x000000490a157220 */ /* 0x000fe20000400000 */
[----:B------:R-:W-:Y:S01]  /*55d0*/  IMAD.X R10, RZ, RZ, R11, P0 ;  /* 0x000000ffff0a7224 */ /* 0x000fe200000e060b */
[----:B------:R-:W-:Y:S02]  /*55e0*/  ISETP.GE.AND P0, PT, R61, 0x101, PT ;  /* 0x000001013d00780c */ /* 0x000fe40003f06270 */
[----:B------:R-:W-:Y:S01]  /*55f0*/  FFMA R106, R106, R72, R21 ;  /* 0x000000486a6a7223 */ /* 0x000fe20000000015 */
[----:B------:R-:W-:Y:S01]  /*5600*/  @!P1 IADD3 R21, P4, P5, R77, R8, R79 ;  /* 0x000000084d159210 */ /* 0x000fe20007d9e04f */
[----:B------:R-:W-:Y:S01]  /*5610*/  IMAD R10, R10, UR6, RZ ;  /* 0x000000060a0a7c24 */ /* 0x000fe2000f8e02ff */
[----:B------:R-:W-:Y:S02]  /*5620*/  ISETP.LT.OR P2, PT, R59, 0x1, !P0 ;  /* 0x000000013b00780c */ /* 0x000fe40004741670 */
[----:B0-----:R-:W-:Y:S01]  /*5630*/  @!P1 IADD3 R20, P3, R21, R26, RZ ;  /* 0x0000001a15149210 */ /* 0x001fe20007f7e0ff */
[----:B------:R-:W-:Y:S01]  /*5640*/  IMAD R23, R23, UR7, R10 ;  /* 0x0000000717177c24 */ /* 0x000fe2000f8e020a */
[----:B------:R-:W-:-:S02]  /*5650*/  @!P1 IADD3.X R16, R74, R60, R75, P4, P5 ;  /* 0x0000003c4a109210 */ /* 0x000fc400027ea44b */
[----:B------:R-:W-:Y:S02]  /*5660*/  IADD3 R14, P4, R14, UR10, RZ ;  /* 0x0000000a0e0e7c10 */ /* 0x000fe4000ff9e0ff */
[----:B------:R-:W-:Y:S01]  /*5670*/  F2FP.SATFINITE.E4M3.F32.PACK_AB_MERGE_C R25, RZ, R106, RZ ;  /* 0x0000006aff19723e */ /* 0x000fe200048070ff */
[----:B------:R-:W-:Y:S01]  /*5680*/  @!P1 IMAD.X R21, R16, 0x1, R27, P3 ;  /* 0x0000000110159824 */ /* 0x000fe200018e061b */
[----:B------:R-:W-:Y:S02]  /*5690*/  PRMT R10, RZ, 0x7610, R10 ;  /* 0x00007610ff0a7816 */ /* 0x000fe4000000000a */
[----:B------:R-:W-:Y:S01]  /*56a0*/  IADD3.X R15, R15, UR11, R23, P4, !PT ;  /* 0x0000000b0f0f7c10 */ /* 0x000fe2000a7fe417 */
[----:B------:R-:W0:Y:S01]  /*56b0*/  @!P2 LDC.64 R16, c[0x0][0x5c0] ;  /* 0x00017000ff10ab82 */ /* 0x000e220000000a00 */
[----:B------:R1:W-:Y:S04]  /*56c0*/  @!P1 STG.E.U8 desc[UR20][R20.64+0x19], R25 ;  /* 0x0000191914009986 */ /* 0x0003e8000c101114 */
[----:B------:R-:W2:Y:S01]  /*56d0*/  @!P2 LDG.E.U8 R10, desc[UR20][R14.64] ;  /* 0x000000140e0aa981 */ /* 0x000ea2000c1e1100 */
[----:B------:R-:W-:-:S13]  /*56e0*/  ISETP.LT.OR P3, PT, R59, 0x2, !P0 ;  /* 0x000000023b00780c */ /* 0x000fda0004761670 */
[----:B------:R-:W3:Y:S01]  /*56f0*/  @!P3 LDC.64 R22, c[0x0][0x5c0] ;  /* 0x00017000ff16bb82 */ /* 0x000ee20000000a00 */
[----:B0-----:R-:W-:-:S04]  /*5700*/  @!P2 IADD3 R16, P1, P4, R8, R16, R81 ;  /* 0x000000100810a210 */ /* 0x001fc80007c3e051 */
[----:B------:R-:W-:Y:S02]  /*5710*/  @!P2 IADD3.X R17, R60, R17, R76, P1, P4 ;  /* 0x000000113c11a210 */ /* 0x000fe40000fe844c */
        /* <DEDUP_REMOVED lines=10> */
[----:B---3--:R-:W-:-:S03]  /*57c0*/  @!P3 IADD3 R18, P4, P5, R8, R22, R81 ;  /* 0x000000160812b210 */ /* 0x008fc60007d9e051 */
[----:B------:R-:W-:Y:S01]  /*57d0*/  IMAD.X R11, RZ, RZ, R11, P1 ;  /* 0x000000ffff0b7224 */ /* 0x000fe200008e060b */
[----:B------:R-:W-:Y:S01]  /*57e0*/  ISETP.GE.AND P1, PT, R61, 0x109, PT ;  /* 0x000001093d00780c */ /* 0x000fe20003f26270 */
[----:B------:R-:W-:-:S03]  /*57f0*/  IMAD.WIDE.U32 R12, R19, UR6, R12 ;  /* 0x00000006130c7c25 */ /* 0x000fc6000f8e000c */
[----:B------:R-:W-:Y:S01]  /*5800*/  ISETP.LT.OR P2, PT, R59, 0x1, !P1 ;  /* 0x000000013b00780c */ /* 0x000fe20004f41670 */
[----:B------:R-:W-:-:S04]  /*5810*/  IMAD R20, R11, UR6, RZ ;  /* 0x000000060b147c24 */ /* 0x000fc8000f8e02ff */
[----:B0-----:R-:W-:Y:S01]  /*5820*/  IMAD R17, R19, UR7, R20 ;  /* 0x0000000713117c24 */ /* 0x001fe2000f8e0214 */
[----:B------:R-:W-:-:S07]  /*5830*/  @!P3 IADD3.X R19, R60, R23, R76, P4, P5 ;  /* 0x000000173c13b210 */ /* 0x000fce00027ea44c */
[----:B------:R-:W0:Y:S01]  /*5840*/  @!P2 LDC.64 R22, c[0x0][0x5c0] ;  /* 0x00017000ff16ab82 */ /* 0x000e220000000a00 */
[----:B--2---:R-:W-:-:S04]  /*5850*/  LOP3.LUT R10, R10, 0xff, RZ, 0xc0, !PT ;  /* 0x000000ff0a0a7812 */ /* 0x004fc800078ec0ff */
[----:B------:R-:W-:-:S05]  /*5860*/  F2FP.F16.E4M3.UNPACK_B R10, R10 ;  /* 0x0000000aff0a723e */ /* 0x000fca00020006ff */
[----:B------:R-:W-:-:S05]  /*5870*/  HADD2.F32 R10, -RZ, R10.H0_H0 ;  /* 0x2000000aff0a7230 */ /* 0x000fca0000004100 */
[----:B------:R-:W-:Y:S01]  /*5880*/  FMUL R11, R10, R73 ;  /* 0x000000490a0b7220 */ /* 0x000fe20000400000 */
[----:B------:R-:W-:Y:S02]  /*5890*/  IADD3 R10, P4, R12, UR10, RZ ;  /* 0x0000000a0c0a7c10 */ /* 0x000fe4000ff9e0ff */
[----:B------:R-:W-:Y:S01]  /*58a0*/  PRMT R12, RZ, 0x7610, R12 ;  /* 0x00007610ff0c7816 */ /* 0x000fe2000000000c */
[----:B------:R-:W-:-:S05]  /*58b0*/  FFMA R11, R92, R72, R11 ;  /* 0x000000485c0b7223 */ /* 0x000fca000000000b */
[----:B------:R-:W-:Y:S02]  /*58c0*/  F2FP.SATFINITE.E4M3.F32.PACK_AB_MERGE_C R21, RZ, R11, RZ ;  /* 0x0000000bff15723e */ /* 0x000fe400048070ff */
[----:B------:R-:W-:-:S03]  /*58d0*/  IADD3.X R11, R13, UR11, R17, P4, !PT ;  /* 0x0000000b0d0b7c10 */ /* 0x000fc6000a7fe411 */
[----:B------:R1:W-:Y:S04]  /*58e0*/  @!P3 STG.E.U8 desc[UR20][R18.64+0x1], R21 ;  /* 0x000001151200b986 */ /* 0x0003e8000c101114 */
[----:B------:R-:W2:Y:S01]  /*58f0*/  @!P2 LDG.E.U8 R12, desc[UR20][R10.64] ;  /* 0x000000140a0ca981 */ /* 0x000ea2000c1e1100 */
[----:B------:R-:W-:Y:S02]  /*5900*/  @!P2 IADD3 R13, P4, P5, R81, R8, R79 ;  /* 0x00000008510da210 */ /* 0x000fe40007d9e04f */
[----:B------:R-:W-:Y:S02]  /*5910*/  ISETP.LT.OR P3, PT, R59, 0x2, !P1 ;  /* 0x000000023b00780c */ /* 0x000fe40004f61670 */
[----:B------:R-:W-:Y:S02]  /*5920*/  @!P2 IADD3.X R20, R76, R60, R75, P4, P5 ;  /* 0x0000003c4c14a210 */ /* 0x000fe400027ea44b */
[----:B--2---:R-:W-:-:S04]  /*5930*/  LOP3.LUT R12, R12, 0xff, RZ, 0xc0, !PT ;  /* 0x000000ff0c0c7812 */ /* 0x004fc800078ec0ff */
[----:B------:R-:W-:-:S05]  /*5940*/  F2FP.F16.E4M3.UNPACK_B R12, R12 ;  /* 0x0000000cff0c723e */ /* 0x000fca00020006ff */
[----:B------:R-:W-:-:S05]  /*5950*/  HADD2.F32 R12, -RZ, R12.H0_H0 ;  /* 0x2000000cff0c7230 */ /* 0x000fca0000004100 */
[----:B------:R-:W-:Y:S01]  /*5960*/  FMUL R16, R12, R73 ;  /* 0x000000490c107220 */ /* 0x000fe20000400000 */
[----:B0-----:R-:W-:-:S03]  /*5970*/  @!P2 IADD3 R12, P4, R13, R22, RZ ;  /* 0x000000160d0ca210 */ /* 0x001fc60007f9e0ff */
[----:B------:R-:W-:Y:S02]  /*5980*/  FFMA R16, R95, R72, R16 ;  /* 0x000000485f107223 */ /* 0x000fe40000000010 */
[----:B------:R-:W-:Y:S02]  /*5990*/  @!P2 IMAD.X R13, R20, 0x1, R23, P4 ;  /* 0x00000001140da824 */ /* 0x000fe400020e0617 */
[----:B------:R-:W0:Y:S01]  /*59a0*/  @!P3 LDC.64 R22, c[0x0][0x5c0] ;  /* 0x00017000ff16bb82 */ /* 0x000e220000000a00 */
[----:B-1----:R-:W-:Y:S02]  /*59b0*/  F2FP.SATFINITE.E4M3.F32.PACK_AB_MERGE_C R19, RZ, R16, RZ ;  /* 0x00000010ff13723e */ /* 0x002fe400048070ff */
[----:B------:R-:W-:-:S03]  /*59c0*/  PRMT R16, RZ, 0x7610, R16 ;  /* 0x00007610ff107816 */ /* 0x000fc60000000010 */
[----:B------:R1:W-:Y:S04]  /*59d0*/  @!P2 STG.E.U8 desc[UR20][R12.64], R19 ;  /* 0x000000130c00a986 */ /* 0x0003e8000c101114 */
[----:B------:R-:W2:Y:S01]  /*59e0*/  @!P3 LDG.E.U8 R16, desc[UR20][R10.64+0x1] ;  /* 0x000001140a10b981 */ /* 0x000ea2000c1e1100 */
[----:B------:R-:W-:Y:S02]  /*59f0*/  @!P3 IADD3 R21, P4, P5, R81, R8, R79 ;  /* 0x000000085115b210 */ /* 0x000fe40007d9e04f */
[----:B------:R-:W-:Y:S02]  /*5a00*/  ISETP.LT.OR P2, PT, R59, 0x9, !P0 ;  /* 0x000000093b00780c */ /* 0x000fe40004741670 */
[----:B------:R-:W-:Y:S02]  /*5a10*/  @!P3 IADD3.X R18, R76, R60, R75, P4, P5 ;  /* 0x0000003c4c12b210 */ /* 0x000fe400027ea44b */
[----:B-1----:R-:W-:-:S02]  /*5a20*/  PRMT R12, RZ, 0x7610, R12 ;  /* 0x00007610ff0c7816 */ /* 0x002fc4000000000c */
[----:B--2---:R-:W-:-:S04]  /*5a30*/  LOP3.LUT R16, R16, 0xff, RZ, 0xc0, !PT ;  /* 0x000000ff10107812 */ /* 0x004fc800078ec0ff */
[----:B------:R-:W-:-:S05]  /*5a40*/  F2FP.F16.E4M3.UNPACK_B R16, R16 ;  /* 0x00000010ff10723e */ /* 0x000fca00020006ff */
[----:B------:R-:W-:-:S05]  /*5a50*/  HADD2.F32 R16, -RZ, R16.H0_H0 ;  /* 0x20000010ff107230 */ /* 0x000fca0000004100 */
[----:B------:R-:W-:Y:S01]  /*5a60*/  FMUL R17, R16, R73 ;  /* 0x0000004910117220 */ /* 0x000fe20000400000 */
[----:B0-----:R-:W-:Y:S02]  /*5a70*/  @!P3 IADD3 R16, P4, R21, R22, RZ ;  /* 0x000000161510b210 */ /* 0x001fe40007f9e0ff */
[----:B------:R-:W0:Y:S01]  /*5a80*/  @!P2 LDC.64 R20, c[0x0][0x5c0] ;  /* 0x00017000ff14ab82 */ /* 0x000e220000000a00 */
[----:B------:R-:W-:Y:S02]  /*5a90*/  FFMA R90, R90, R72, R17 ;  /* 0x000000485a5a7223 */ /* 0x000fe40000000011 */
[----:B------:R-:W-:-:S03]  /*5aa0*/  @!P3 IMAD.X R17, R18, 0x1, R23, P4 ;  /* 0x000000011211b824 */ /* 0x000fc600020e0617 */
[----:B------:R-:W-:-:S05]  /*5ab0*/  F2FP.SATFINITE.E4M3.F32.PACK_AB_MERGE_C R19, RZ, R90, RZ ;  /* 0x0000005aff13723e */ /* 0x000fca00048070ff */
[----:B------:R1:W-:Y:S04]  /*5ac0*/  @!P3 STG.E.U8 desc[UR20][R16.64+0x1], R19 ;  /* 0x000001131000b986 */ /* 0x0003e8000c101114 */
[----:B------:R-:W2:Y:S01]  /*5ad0*/  @!P2 LDG.E.U8 R12, desc[UR20][R14.64+0x8] ;  /* 0x000008140e0ca981 */ /* 0x000ea2000c1e1100 */
[----:B------:R-:W-:Y:S02]  /*5ae0*/  ISETP.LT.OR P3, PT, R59, 0xa, !P0 ;  /* 0x0000000a3b00780c */ /* 0x000fe40004761670 */
[----:B-1----:R-:W-:Y:S02]  /*5af0*/  PRMT R16, RZ, 0x7610, R16 ;  /* 0x00007610ff107816 */ /* 0x002fe40000000010 */
[----:B--2---:R-:W-:-:S04]  /*5b00*/  LOP3.LUT R12, R12, 0xff, RZ, 0xc0, !PT ;  /* 0x000000ff0c0c7812 */ /* 0x004fc800078ec0ff */
[----:B------:R-:W-:-:S05]  /*5b10*/  F2FP.F16.E4M3.UNPACK_B R12, R12 ;  /* 0x0000000cff0c723e */ /* 0x000fca00020006ff */
[----:B------:R-:W-:-:S05]  /*5b20*/  HADD2.F32 R12, -RZ, R12.H0_H0 ;  /* 0x2000000cff0c7230 */ /* 0x000fca0000004100 */
[----:B------:R-:W-:Y:S01]  /*5b30*/  FMUL R18, R12, R73 ;  /* 0x000000490c127220 */ /* 0x000fe20000400000 */
[----:B0-----:R-:W-:-:S03]  /*5b40*/  @!P2 IADD3 R12, P4, P5, R8, R20, R81 ;  /* 0x00000014080ca210 */ /* 0x001fc60007d9e051 */
[----:B------:R-:W-:Y:S01]  /*5b50*/  FFMA R18, R93, R72, R18 ;  /* 0x000000485d127223 */ /* 0x000fe20000000012 */
[----:B------:R-:W-:Y:S02]  /*5b60*/  @!P2 IADD3.X R13, R60, R21, R76, P4, P5 ;  /* 0x000000153c0da210 */ /* 0x000fe400027ea44c */
[----:B------:R-:W0:Y:S02]  /*5b70*/  @!P3 LDC.64 R20, c[0x0][0x5c0] ;  /* 0x00017000ff14bb82 */ /* 0x000e240000000a00 */
[----:B------:R-:W-:-:S05]  /*5b80*/  F2FP.SATFINITE.E4M3.F32.PACK_AB_MERGE_C R19, RZ, R18, RZ ;  /* 0x00000012ff13723e */ /* 0x000fca00048070ff */
[----:B------:R1:W-:Y:S04]  /*5b90*/  @!P2 STG.E.U8 desc[UR20][R12.64+0x8], R19 ;  /* 0x000008130c00a986 */ /* 0x0003e8000c101114 */
[----:B------:R-:W2:Y:S01]  /*5ba0*/  @!P3 LDG.E.U8 R16, desc[UR20][R14.64+0x9] ;  /* 0x000009140e10b981 */ /* 0x000ea2000c1e1100 */
[----:B------:R-:W-:Y:S02]  /*5bb0*/  ISETP.LT.OR P2, PT, R59, 0x9, !P1 ;  /* 0x000000093b00780c */ /* 0x000fe40004f41670 */
[----:B-1----:R-:W-:-:S11]  /*5bc0*/  PRMT R12, RZ, 0x7610, R12 ;  /* 0x00007610ff0c7816 */ /* 0x002fd6000000000c */
[----:B------:R-:W1:Y:S01]  /*5bd0*/  @!P2 LDC.64 R22, c[0x0][0x5c0] ;  /* 0x00017000ff16ab82 */ /* 0x000e620000000a00 */
[----:B--2---:R-:W-:-:S04]  /*5be0*/  LOP3.LUT R16, R16, 0xff, RZ, 0xc0, !PT ;  /* 0x000000ff10107812 */ /* 0x004fc800078ec0ff */
[----:B------:R-:W-:-:S05]  /*5bf0*/  F2FP.F16.E4M3.UNPACK_B R16, R16 ;  /* 0x00000010ff10723e */ /* 0x000fca00020006ff */
[----:B------:R-:W-:-:S05]  /*5c00*/  HADD2.F32 R16, -RZ, R16.H0_H0 ;  /* 0x20000010ff107230 */ /* 0x000fca0000004100 */
[----:B------:R-:W-:Y:S01]  /*5c10*/  FMUL R17, R16, R73 ;  /* 0x0000004910117220 */ /* 0x000fe20000400000 */
[----:B0-----:R-:W-:-:S03]  /*5c20*/  @!P3 IADD3 R16, P4, P5, R8, R20, R81 ;  /* 0x000000140810b210 */ /* 0x001fc60007d9e051 */
[----:B------:R-:W-:Y:S01]  /*5c30*/  FFMA R88, R88, R72, R17 ;  /* 0x0000004858587223 */ /* 0x000fe20000000011 */
[----:B------:R-:W-:-:S04]  /*5c40*/  @!P3 IADD3.X R17, R60, R21, R76, P4, P5 ;  /* 0x000000153c11b210 */ /* 0x000fc800027ea44c */
[----:B------:R-:W-:-:S05]  /*5c50*/  F2FP.SATFINITE.E4M3.F32.PACK_AB_MERGE_C R19, RZ, R88, RZ ;  /* 0x00000058ff13723e */ /* 0x000fca00048070ff */
[----:B------:R0:W-:Y:S04]  /*5c60*/  @!P3 STG.E.U8 desc[UR20][R16.64+0x9], R19 ;  /* 0x000009131000b986 */ /* 0x0001e8000c101114 */
[----:B------:R-:W2:Y:S01]  /*5c70*/  @!P2 LDG.E.U8 R12, desc[UR20][R10.64+0x8] ;  /* 0x000008140a0ca981 */ /* 0x000ea2000c1e1100 */
[----:B------:R-:W-:Y:S02]  /*5c80*/  @!P2 IADD3 R13, P4, P5, R81, R8, R79 ;  /* 0x00000008510da210 */ /* 0x000fe40007d9e04f */
[----:B------:R-:W-:Y:S02]  /*5c90*/  ISETP.LT.OR P3, PT, R59, 0xa, !P1 ;  /* 0x0000000a3b00780c */ /* 0x000fe40004f61670 */
[----:B------:R-:W-:Y:S02]  /*5ca0*/  @!P2 IADD3.X R20, R76, R60, R75, P4, P5 ;  /* 0x0000003c4c14a210 */ /* 0x000fe400027ea44b */
[----:B0-----:R-:W-:-:S02]  /*5cb0*/  PRMT R16, RZ, 0x7610, R16 ;  /* 0x00007610ff107816 */ /* 0x001fc40000000010 */
[----:B--2---:R-:W-:-:S04]  /*5cc0*/  LOP3.LUT R12, R12, 0xff, RZ, 0xc0, !PT ;  /* 0x000000ff0c0c7812 */ /* 0x004fc800078ec0ff */
[----:B------:R-:W-:-:S05]  /*5cd0*/  F2FP.F16.E4M3.UNPACK_B R12, R12 ;  /* 0x0000000cff0c723e */ /* 0x000fca00020006ff */
[----:B------:R-:W-:-:S05]  /*5ce0*/  HADD2.F32 R12, -RZ, R12.H0_H0 ;  /* 0x2000000cff0c7230 */ /* 0x000fca0000004100 */
[----:B------:R-:W-:Y:S01]  /*5cf0*/  FMUL R18, R12, R73 ;  /* 0x000000490c127220 */ /* 0x000fe20000400000 */
[----:B-1----:R-:W-:-:S03]  /*5d00*/  @!P2 IADD3 R12, P4, R13, R22, RZ ;  /* 0x000000160d0ca210 */ /* 0x002fc60007f9e0ff */
[----:B------:R-:W-:Y:S02]  /*5d10*/  FFMA R18, R91, R72, R18 ;  /* 0x000000485b127223 */ /* 0x000fe40000000012 */
[----:B------:R-:W-:Y:S02]  /*5d20*/  @!P2 IMAD.X R13, R20, 0x1, R23, P4 ;  /* 0x00000001140da824 */ /* 0x000fe400020e0617 */
[----:B------:R-:W0:Y:S01]  /*5d30*/  @!P3 LDC.64 R22, c[0x0][0x5c0] ;  /* 0x00017000ff16bb82 */ /* 0x000e220000000a00 */
[----:B------:R-:W-:-:S05]  /*5d40*/  F2FP.SATFINITE.E4M3.F32.PACK_AB_MERGE_C R19, RZ, R18, RZ ;  /* 0x00000012ff13723e */ /* 0x000fca00048070ff */
        /* <DEDUP_REMOVED lines=99> */
[----:B------:R-:W-:Y:S01]  /*6380*/  @!P2 IADD3 R13, P0, P3, R81, R8, R79 ;  /* 0x00000008510da210 */ /* 0x000fe20007b1e04f */
[----:B------:R-:W-:Y:S01]  /*6390*/  BSSY B1, `(.L_x_37) ;  /* 0x000000f000017945 */ /* 0x000fe20003800000 */
        /* <DEDUP_REMOVED lines=8> */
[----:B------:R-:W-:-:S03]  /*6420*/  @!P2 IMAD.X R13, R18, 0x1, R21, P4 ;  /* 0x00000001120da824 */ /* 0x000fc600020e0615 */
[----:B------:R-:W-:Y:S02]  /*6430*/  F2FP.SATFINITE.E4M3.F32.PACK_AB_MERGE_C R15, RZ, R14, RZ ;  /* 0x0000000eff0f723e */ /* 0x000fe400048070ff */
[----:B------:R-:W-:-:S03]  /*6440*/  PRMT R14, RZ, 0x7610, R14 ;  /* 0x00007610ff0e7816 */ /* 0x000fc6000000000e */
[----:B------:R1:W-:Y:S01]  /*6450*/  @!P2 STG.E.U8 desc[UR20][R12.64+0x18], R15 ;  /* 0x0000180f0c00a986 */ /* 0x0003e2000c101114 */
[----:B------:R-:W-:Y:S05]  /*6460*/  @P1 BRA `(.L_x_38) ;  /* 0x0000000000041947 */ /* 0x000fea0003800000 */
[----:B------:R0:W5:Y:S02]  /*6470*/  LDG.E.U8 R14, desc[UR20][R10.64+0x19] ;  /* 0x000019140a0e7981 */ /* 0x000164000c1e1100 */
.L_x_38:
[----:B------:R-:W-:Y:S05]  /*6480*/  BSYNC B1 ;  /* 0x0000000000017941 */ /* 0x000fea0003800000 */
.L_x_37:
[----:B------:R-:W-:Y:S05]  /*6490*/  @P1 BRA `(.L_x_39) ;  /* 0x0000001c00bc1947 */ /* 0x000fea0003800000 */
[----:B-----5:R-:W-:Y:S01]  /*64a0*/  LOP3.LUT R14, R14, 0xff, RZ, 0xc0, !PT ;  /* 0x000000ff0e0e7812 */ /* 0x020fe200078ec0ff */
[----:B------:R-:W-:Y:S01]  /*64b0*/  ULDC.64 UR6, c[0x0][0x5c0] ;  /* 0x0001700000067ab9 */ /* 0x000fe20000000a00 */
[----:B------:R-:W-:Y:S02]  /*64c0*/  IADD3 R8, P0, P1, R81, R8, R79 ;  /* 0x0000000851087210 */ /* 0x000fe4000791e04f */
[----:B------:R-:W-:Y:S02]  /*64d0*/  F2FP.F16.E4M3.UNPACK_B R14, R14 ;  /* 0x0000000eff0e723e */ /* 0x000fe400020006ff */
[----:B------:R-:W-:Y:S02]  /*64e0*/  IADD3.X R60, R76, R60, R75, P0, P1 ;  /* 0x0000003c4c3c7210 */ /* 0x000fe400007e244b */
[----:B------:R-:W-:Y:S01]  /*64f0*/  IADD3 R8, P0, R8, UR6, RZ ;  /* 0x0000000608087c10 */ /* 0x000fe2000ff1e0ff */
[----:B------:R-:W-:-:S05]  /*6500*/  HADD2.F32 R14, -RZ, R14.H0_H0 ;  /* 0x2000000eff0e7230 */ /* 0x000fca0000004100 */
[----:B------:R-:W-:-:S04]  /*6510*/  FMUL R9, R14, R73 ;  /* 0x000000490e097220 */ /* 0x000fc80000400000 */
[----:B------:R-:W-:Y:S01]  /*6520*/  FFMA R80, R80, R72, R9 ;  /* 0x0000004850507223 */ /* 0x000fe20000000009 */
[----:B------:R-:W-:-:S04]  /*6530*/  IADD3.X R9, R60, UR7, RZ, P0, !PT ;  /* 0x000000073c097c10 */ /* 0x000fc800087fe4ff */
[----:B0-----:R-:W-:-:S05]  /*6540*/  F2FP.SATFINITE.E4M3.F32.PACK_AB_MERGE_C R11, RZ, R80, RZ ;  /* 0x00000050ff0b723e */ /* 0x001fca00048070ff */
[----:B------:R2:W-:Y:S01]  /*6550*/  STG.E.U8 desc[UR20][R8.64+0x19], R11 ;  /* 0x0000190b08007986 */ /* 0x0005e2000c101114 */
[----:B------:R-:W-:Y:S05]  /*6560*/  BRA `(.L_x_39) ;  /* 0x0000001c00887947 */ /* 0x000fea0003800000 */
.L_x_36:
[----:B------:R-:W-:Y:S01]  /*6570*/  ISETP.GE.AND P0, PT, R61, 0x9, PT ;  /* 0x000000093d00780c */ /* 0x000fe20003f06270 */
[-C--:B--2---:R-:W-:Y:S01]  /*6580*/  FMUL R129, R129, R72.reuse ;  /* 0x0000004881817220 */ /* 0x084fe20000400000 */
[----:B------:R-:W-:Y:S01]  /*6590*/  LOP3.LUT R143, R143, 0xfffff7ff, RZ, 0xc0, !PT ;  /* 0xfffff7ff8f8f7812 */ /* 0x000fe200078ec0ff */
[-C--:B------:R-:W-:Y:S01]  /*65a0*/  FMUL R126, R126, R72.reuse ;  /* 0x000000487e7e7220 */ /* 0x080fe20000400000 */
[----:B------:R-:W-:Y:S01]  /*65b0*/  ISETP.LT.OR P5, PT, R59, 0x1, !P0 ;  /* 0x000000013b00780c */ /* 0x000fe200047a1670 */
[-C--:B------:R-:W-:Y:S01]  /*65c0*/  FMUL R127, R127, R72.reuse ;  /* 0x000000487f7f7220 */ /* 0x080fe20000400000 */
[C---:B------:R-:W-:Y:S01]  /*65d0*/  ISETP.LT.OR P4, PT, R59.reuse, 0x2, !P0 ;  /* 0x000000023b00780c */ /* 0x040fe20004781670 */
[-C--:B------:R-:W-:Y:S01]  /*65e0*/  FMUL R124, R124, R72.reuse ;  /* 0x000000487c7c7220 */ /* 0x080fe20000400000 */
[----:B------:R-:W-:Y:S01]  /*65f0*/  ISETP.LT.OR P3, PT, R59, 0x9, !P0 ;  /* 0x000000093b00780c */ /* 0x000fe20004761670 */
[-C--:B------:R-:W-:Y:S01]  /*6600*/  FMUL R125, R125, R72.reuse ;  /* 0x000000487d7d7220 */ /* 0x080fe20000400000 */
[----:B------:R-:W-:Y:S01]  /*6610*/  LOP3.LUT R122, R122, 0xfffffffd, RZ, 0xc0, !PT ;  /* 0xfffffffd7a7a7812 */ /* 0x000fe200078ec0ff */
[-C--:B------:R-:W-:Y:S01]  /*6620*/  FMUL R120, R120, R72.reuse ;  /* 0x0000004878787220 */ /* 0x080fe20000400000 */
[----:B------:R-:W-:Y:S01]  /*6630*/  F2FP.SATFINITE.E4M3.F32.PACK_AB_MERGE_C R129, RZ, R129, RZ ;  /* 0x00000081ff81723e */ /* 0x000fe200048070ff */
[----:B------:R-:W-:Y:S01]  /*6640*/  FMUL R123, R123, R72 ;  /* 0x000000487b7b7220 */ /* 0x000fe20000400000 */
[----:B------:R-:W-:Y:S01]  /*6650*/  F2FP.SATFINITE.E4M3.F32.PACK_AB_MERGE_C R145, RZ, R126, RZ ;  /* 0x0000007eff91723e */ /* 0x000fe200048070ff */
[-C--:B------:R-:W-:Y:S01]  /*6660*/  FMUL R118, R118, R72.reuse ;  /* 0x0000004876767220 */ /* 0x080fe20000400000 */
[----:B------:R-:W-:Y:S01]  /*6670*/  F2FP.SATFINITE.E4M3.F32.PACK_AB_MERGE_C R127, RZ, R127, RZ ;  /* 0x0000007fff7f723e */ /* 0x000fe200048070ff */
[----:B------:R-:W0:Y:S01]  /*6680*/  @!P5 LDC.64 R52, c[0x0][0x5c0] ;  /* 0x00017000ff34db82 */ /* 0x000e220000000a00 */
[----:B------:R-:W-:Y:S01]  /*6690*/  @P5 LOP3.LUT R143, R143, 0x800, RZ, 0xfc, !PT ;  /* 0x000008008f8f5812 */ /* 0x000fe200078efcff */
[-C--:B------:R-:W-:Y:S01]  /*66a0*/  FMUL R121, R121, R72.reuse ;  /* 0x0000004879797220 */ /* 0x080fe20000400000 */
[----:B------:R-:W-:Y:S01]  /*66b0*/  F2FP.SATFINITE.E4M3.F32.PACK_AB_MERGE_C R125, RZ, R125, RZ ;  /* 0x0000007dff7d723e */ /* 0x000fe200048070ff */
[-C--:B------:R-:W-:Y:S01]  /*66c0*/  FMUL R116, R116, R72.reuse ;  /* 0x0000004874747220 */ /* 0x080fe20000400000 */
[----:B------:R-:W-:Y:S01]  /*66d0*/  LOP3.LUT R143, R143, 0xfffffbff, RZ, 0xc0, !PT ;  /* 0xfffffbff8f8f7812 */ /* 0x000fe200078ec0ff */
[-C--:B------:R-:W-:Y:S01]  /*66e0*/  FMUL R119, R119, R72.reuse ;  /* 0x0000004877777220 */ /* 0x080fe20000400000 */
[----:B------:R-:W-:Y:S01]  /*66f0*/  F2FP.SATFINITE.E4M3.F32.PACK_AB_MERGE_C R123, RZ, R123, RZ ;  /* 0x0000007bff7b723e */ /* 0x000fe200048070ff */
[----:B------:R-:W1:Y:S01]  /*6700*/  @!P4 LDC.64 R50, c[0x0][0x5c0] ;  /* 0x00017000ff32cb82 */ /* 0x000e620000000a00 */
[----:B------:R-:W-:Y:S01]  /*6710*/  @P4 LOP3.LUT R143, R143, 0x400, RZ, 0xfc, !PT ;  /* 0x000004008f8f4812 */ /* 0x000fe200078efcff */
[-C--:B------:R-:W-:Y:S01]  /*6720*/  FMUL R114, R114, R72.reuse ;  /* 0x0000004872727220 */ /* 0x080fe20000400000 */
[----:B------:R-:W-:Y:S01]  /*6730*/  F2FP.SATFINITE.E4M3.F32.PACK_AB_MERGE_C R121, RZ, R121, RZ ;  /* 0x00000079ff79723e */ /* 0x000fe200048070ff */
[-C--:B------:R-:W-:Y:S01]  /*6740*/  FMUL R117, R117, R72.reuse ;  /* 0x0000004875757220 */ /* 0x080fe20000400000 */
[----:B------:R-:W-:Y:S01]  /*6750*/  LOP3.LUT R143, R143, 0xffffbfff, RZ, 0xc0, !PT ;  /* 0xffffbfff8f8f7812 */ /* 0x000fe200078ec0ff */
[-C--:B------:R-:W-:Y:S01]  /*6760*/  FMUL R112, R112, R72.reuse ;  /* 0x0000004870707220 */ /* 0x080fe20000400000 */
[----:B------:R-:W-:Y:S01]  /*6770*/  F2FP.SATFINITE.E4M3.F32.PACK_AB_MERGE_C R119, RZ, R119, RZ ;  /* 0x00000077ff77723e */ /* 0x000fe200048070ff */
[----:B------:R-:W2:Y:S01]  /*6780*/  @!P3 LDC.64 R30, c[0x0][0x5c0] ;  /* 0x00017000ff1ebb82 */ /* 0x000ea20000000a00 */
[----:B------:R-:W-:Y:S01]  /*6790*/  @P3 LOP3.LUT R143, R143, 0x4000, RZ, 0xfc, !PT ;  /* 0x000040008f8f3812 */ /* 0x000fe200078efcff */
[-C--:B------:R-:W-:Y:S01]  /*67a0*/  FMUL R115, R115, R72.reuse ;  /* 0x0000004873737220 */ /* 0x080fe20000400000 */
[----:B------:R-:W-:Y:S01]  /*67b0*/  F2FP.SATFINITE.E4M3.F32.PACK_AB_MERGE_C R117, RZ, R117, RZ ;  /* 0x00000075ff75723e */ /* 0x000fe200048070ff */
[-C--:B------:R-:W-:Y:S01]  /*67c0*/  FMUL R110, R110, R72.reuse ;  /* 0x000000486e6e7220 */ /* 0x080fe20000400000 */
[----:B------:R-:W-:Y:S01]  /*67d0*/  LOP3.LUT R143, R143, 0xffffdfff, RZ, 0xc0, !PT ;  /* 0xffffdfff8f8f7812 */ /* 0x000fe200078ec0ff */
[-C--:B------:R-:W-:Y:S01]  /*67e0*/  FMUL R113, R113, R72.reuse ;  /* 0x0000004871717220 */ /* 0x080fe20000400000 */
[----:B------:R-:W-:Y:S01]  /*67f0*/  F2FP.SATFINITE.E4M3.F32.PACK_AB_MERGE_C R115, RZ, R115, RZ ;  /* 0x00000073ff73723e */ /* 0x000fe200048070ff */
[----:B------:R-:W-:Y:S01]  /*6800*/  FMUL R108, R108, R72 ;  /* 0x000000486c6c7220 */ /* 0x000fe20000400000 */
[----:B0-----:R-:W-:Y:S01]  /*6810*/  @!P5 IADD3 R52, P1, P2, R8, R52, R79 ;  /* 0x000000340834d210 */ /* 0x001fe20007a3e04f */
[-C--:B------:R-:W-:Y:S01]  /*6820*/  FMUL R99, R99, R72.reuse ;  /* 0x0000004863637220 */ /* 0x080fe20000400000 */
[----:B------:R-:W-:Y:S01]  /*6830*/  F2FP.SATFINITE.E4M3.F32.PACK_AB_MERGE_C R113, RZ, R113, RZ ;  /* 0x00000071ff71723e */ /* 0x000fe200048070ff */
[-C--:B------:R-:W-:Y:S01]  /*6840*/  FMUL R94, R94, R72.reuse ;  /* 0x000000485e5e7220 */ /* 0x080fe20000400000 */
[----:B------:R-:W-:Y:S01]  /*6850*/  @!P5 IADD3.X R53, R60, R53, R75, P1, P2 ;  /* 0x000000353c35d210 */ /* 0x000fe20000fe444b */
[-C--:B------:R-:W-:Y:S01]  /*6860*/  FMUL R101, R101, R72.reuse ;  /* 0x0000004865657220 */ /* 0x080fe20000400000 */
[----:B------:R-:W-:Y:S01]  /*6870*/  F2FP.SATFINITE.E4M3.F32.PACK_AB_MERGE_C R99, RZ, R99, RZ ;  /* 0x00000063ff63723e */ /* 0x000fe200048070ff */
[----:B------:R-:W-:Y:S01]  /*6880*/  FMUL R96, R96, R72 ;  /* 0x0000004860607220 */ /* 0x000fe20000400000 */
[----:B-1----:R-:W-:Y:S01]  /*6890*/  @!P4 IADD3 R50, P1, P2, R8, R50, R79 ;  /* 0x000000320832c210 */ /* 0x002fe20007a3e04f */
[-C--:B------:R-:W-:Y:S01]  /*68a0*/  FMUL R103, R103, R72.reuse ;  /* 0x0000004867677220 */ /* 0x080fe20000400000 */
[----:B------:R-:W-:Y:S01]  /*68b0*/  F2FP.SATFINITE.E4M3.F32.PACK_AB_MERGE_C R101, RZ, R101, RZ ;  /* 0x00000065ff65723e */ /* 0x000fe200048070ff */
[-C--:B------:R-:W-:Y:S01]  /*68c0*/  FMUL R98, R98, R72.reuse ;  /* 0x0000004862627220 */ /* 0x080fe20000400000 */
[----:B------:R-:W-:Y:S01]  /*68d0*/  @!P4 IADD3.X R51, R60, R51, R75, P1, P2 ;  /* 0x000000333c33c210 */ /* 0x000fe20000fe444b */
[-C--:B------:R-:W-:Y:S01]  /*68e0*/  FMUL R105, R105, R72.reuse ;  /* 0x0000004869697220 */ /* 0x080fe20000400000 */
[----:B------:R-:W-:Y:S01]  /*68f0*/  F2FP.SATFINITE.E4M3.F32.PACK_AB_MERGE_C R103, RZ, R103, RZ ;  /* 0x00000067ff67723e */ /* 0x000fe200048070ff */
[----:B------:R-:W-:Y:S01]  /*6900*/  FMUL R100, R100, R72 ;  /* 0x0000004864647220 */ /* 0x000fe20000400000 */
[----:B--2---:R-:W-:Y:S01]  /*6910*/  @!P3 IADD3 R30, P1, P2, R8, R30, R79 ;  /* 0x0000001e081eb210 */ /* 0x004fe20007a3e04f */
[-C--:B------:R-:W-:Y:S01]  /*6920*/  FMUL R107, R107, R72.reuse ;  /* 0x000000486b6b7220 */ /* 0x080fe20000400000 */
[----:B------:R-:W-:Y:S01]  /*6930*/  F2FP.SATFINITE.E4M3.F32.PACK_AB_MERGE_C R105, RZ, R105, RZ ;  /* 0x00000069ff69723e */ /* 0x000fe200048070ff */
[-C--:B------:R-:W-:Y:S01]  /*6940*/  FMUL R102, R102, R72.reuse ;  /* 0x0000004866667220 */ /* 0x080fe20000400000 */
[----:B------:R-:W-:Y:S01]  /*6950*/  @!P3 IADD3.X R31, R60, R31, R75, P1, P2 ;  /* 0x0000001f3c1fb210 */ /* 0x000fe20000fe444b */
[-C--:B------:R-:W-:Y:S01]  /*6960*/  FMUL R109, R109, R72.reuse ;  /* 0x000000486d6d7220 */ /* 0x080fe20000400000 */
[----:B------:R-:W-:Y:S01]  /*6970*/  ISETP.LT.OR P3, PT, R59, 0xa, !P0 ;  /* 0x0000000a3b00780c */ /* 0x000fe20004761670 */
[-C--:B------:R-:W-:Y:S01]  /*6980*/  FMUL R104, R104, R72.reuse ;  /* 0x0000004868687220 */ /* 0x080fe20000400000 */
[----:B------:R-:W-:Y:S01]  /*6990*/  F2FP.SATFINITE.E4M3.F32.PACK_AB_MERGE_C R107, RZ, R107, RZ ;  /* 0x0000006bff6b723e */ /* 0x000fe200048070ff */
[-C--:B------:R-:W-:Y:S01]  /*69a0*/  FMUL R111, R111, R72.reuse ;  /* 0x000000486f6f7220 */ /* 0x080fe20000400000 */
[----:B------:R-:W-:Y:S01]  /*69b0*/  F2FP.SATFINITE.E4M3.F32.PACK_AB_MERGE_C R109, RZ, R109, RZ ;  /* 0x0000006dff6d723e */ /* 0x000fe200048070ff */
[-C--:B------:R-:W-:Y:S01]  /*69c0*/  FMUL R106, R106, R72.reuse ;  /* 0x000000486a6a7220 */ /* 0x080fe20000400000 */
[-C--:B------:R-:W-:Y:S01]  /*69d0*/  FMUL R97, R97, R72.reuse ;  /* 0x0000004861617220 */ /* 0x080fe20000400000 */
[-C--:B------:R-:W-:Y:S01]  /*69e0*/  FMUL R92, R92, R72.reuse ;  /* 0x000000485c5c7220 */ /* 0x080fe20000400000 */
[----:B------:R-:W-:Y:S01]  /*69f0*/  F2FP.SATFINITE.E4M3.F32.PACK_AB_MERGE_C R111, RZ, R111, RZ ;  /* 0x0000006fff6f723e */ /* 0x000fe200048070ff */
[-C--:B------:R-:W-:Y:S01]  /*6a00*/  FMUL R95, R95, R72.reuse ;  /* 0x000000485f5f7220 */ /* 0x080fe20000400000 */
[-C--:B------:R-:W-:Y:S01]  /*6a10*/  FMUL R90, R90, R72.reuse ;  /* 0x000000485a5a7220 */ /* 0x080fe20000400000 */
[----:B------:R-:W-:Y:S01]  /*6a20*/  F2FP.SATFINITE.E4M3.F32.PACK_AB_MERGE_C R97, RZ, R97, RZ ;  /* 0x00000061ff61723e */ /* 0x000fe200048070ff */
[-C--:B------:R-:W-:Y:S01]  /*6a30*/  FMUL R93, R93, R72.reuse ;  /* 0x000000485d5d7220 */ /* 0x080fe20000400000 */
        /* <DEDUP_REMOVED lines=18> */
[----:B------:R-:W-:Y:S01]  /*6b60*/  FMUL R80, R80, R72 ;  /* 0x0000004850507220 */ /* 0x000fe20000400000 */
[----:B------:R-:W-:-:S03]  /*6b70*/  F2FP.SATFINITE.E4M3.F32.PACK_AB_MERGE_C R83, RZ, R83, RZ ;  /* 0x00000053ff53723e */ /* 0x000fc600048070ff */
[----:B------:R-:W-:Y:S02]  /*6b80*/  F2FP.SATFINITE.E4M3.F32.PACK_AB_MERGE_C R85, RZ, R85, RZ ;  /* 0x00000055ff55723e */ /* 0x000fe400048070ff */
[----:B0-----:R-:W-:-:S04]  /*6b90*/  @!P3 IADD3 R14, P1, P2, R8, R14, R79 ;  /* 0x0000000e080eb210 */ /* 0x001fc80007a3e04f */
[----:B------:R-:W-:Y:S02]  /*6ba0*/  @!P3 IADD3.X R15, R60, R15, R75, P1, P2 ;  /* 0x0000000f3c0fb210 */ /* 0x000fe40000fe444b */
[----:B------:R-:W-:-:S13]  /*6bb0*/  ISETP.LT.OR P3, PT, R59, 0x11, !P0 ;  /* 0x000000113b00780c */ /* 0x000fda0004761670 */
[----:B------:R-:W0:Y:S01]  /*6bc0*/  @!P3 LDC.64 R26, c[0x0][0x5c0] ;  /* 0x00017000ff1abb82 */ /* 0x000e220000000a00 */
[----:B------:R-:W-:-:S04]  /*6bd0*/  @P3 LOP3.LUT R122, R122, 0x2, RZ, 0xfc, !PT ;  /* 0x000000027a7a3812 */ /* 0x000fc800078efcff */
[----:B------:R-:W-:Y:S02]  /*6be0*/  LOP3.LUT R122, R122, 0xfffffffe, RZ, 0xc0, !PT ;  /* 0xfffffffe7a7a7812 */ /* 0x000fe400078ec0ff */
        /* <DEDUP_REMOVED lines=10> */
[----:B------:R-:W-:Y:S02]  /*6c90*/  @P3 LOP3.LUT R122, R122, 0x1, RZ, 0xfc, !PT ;  /* 0x000000017a7a3812 */ /* 0x000fe400078efcff */
        /* <DEDUP_REMOVED lines=8> */
[----:B------:R-:W-:-:S04]  /*6d20*/  ISETP.GE.AND P0, PT, R61, 0x81, PT ;  /* 0x000000813d00780c */ /* 0x000fc80003f06270 */
        /* <DEDUP_REMOVED lines=42> */
[----:B------:R-:W-:Y:S02]  /*6fd0*/  ISETP.LT.OR P3, PT, R59, 0x1a, !P0 ;  /* 0x0000001a3b00780c */ /* 0x000fe40004761670 */
[----:B------:R-:W-:-:S11]  /*6fe0*/  ISETP.GE.AND P2, PT, R61, 0x101, PT ;  /* 0x000001013d00780c */ /* 0x000fd60003f46270 */
        /* <DEDUP_REMOVED lines=29> */
[C---:B------:R-:W-:Y:S02]  /*71c0*/  ISETP.LT.OR P3, PT, R59.reuse, 0x11, !P2 ;  /* 0x000000113b00780c */ /* 0x040fe40005761670 */
[----:B------:R-:W-:-:S11]  /*71d0*/  ISETP.LT.OR P2, PT, R59, 0x12, !P2 ;  /* 0x000000123b00780c */ /* 0x000fd60005741670 */
[----:B------:R-:W0:Y:S01]  /*71e0*/  @!P3 LDC.64 R10, c[0x0][0x5c0] ;  /* 0x00017000ff0abb82 */ /* 0x000e220000000a00 */
[----:B------:R-:W-:-:S04]  /*71f0*/  @P3 LOP3.LUT R143, R143, 0x20000, RZ, 0xfc, !PT ;  /* 0x000200008f8f3812 */ /* 0x000fc800078efcff */
[----:B------:R-:W-:-:S03]  /*7200*/  LOP3.LUT R143, R143, 0xfffeffff, RZ, 0xc0, !PT ;  /* 0xfffeffff8f8f7812 */ /* 0x000fc600078ec0ff */
[----:B------:R-:W1:Y:S01]  /*7210*/  @!P2 LDC.64 R12, c[0x0][0x5c0] ;  /* 0x00017000ff0cab82 */ /* 0x000e620000000a00 */
[----:B------:R-:W-:-:S04]  /*7220*/  @P2 LOP3.LUT R143, R143, 0x10000, RZ, 0xfc, !PT ;  /* 0x000100008f8f2812 */ /* 0x000fc800078efcff */
[----:B------:R-:W-:Y:S02]  /*7230*/  LOP3.LUT R143, R143, 0xfffffdff, RZ, 0xc0, !PT ;  /* 0xfffffdff8f8f7812 */ /* 0x000fe400078ec0ff */
[----:B0-----:R-:W-:-:S04]  /*7240*/  @!P3 IADD3 R10, P0, P1, R8, R10, R81 ;  /* 0x0000000a080ab210 */ /* 0x001fc8000791e051 */
[----:B------:R-:W-:Y:S02]  /*7250*/  @!P3 IADD3.X R11, R60, R11, R76, P0, P1 ;  /* 0x0000000b3c0bb210 */ /* 0x000fe400007e244c */
[----:B-1----:R-:W-:-:S04]  /*7260*/  @!P2 IADD3 R12, P0, P1, R8, R12, R81 ;  /* 0x0000000c080ca210 */ /* 0x002fc8000791e051 */
[----:B------:R-:W-:Y:S02]  /*7270*/  @!P2 IADD3.X R13, R60, R13, R76, P0, P1 ;  /* 0x0000000d3c0da210 */ /* 0x000fe400007e244c */
[----:B------:R-:W-:-:S04]  /*7280*/  ISETP.GE.AND P0, PT, R61, 0x89, PT ;  /* 0x000000893d00780c */ /* 0x000fc80003f06270 */
[----:B------:R-:W-:-:S13]  /*7290*/  ISETP.LT.OR P3, PT, R59, 0x1, !P0 ;  /* 0x000000013b00780c */ /* 0x000fda0004761670 */
[----:B------:R-:W-:Y:S02]  /*72a0*/  @!P3 IADD3 R151, P1, P2, R77, R8, R79 ;  /* 0x000000084d97b210 */ /* 0x000fe40007a3e04f */
[----:B------:R-:W-:Y:S02]  /*72b0*/  @P3 LOP3.LUT R143, R143, 0x200, RZ, 0xfc, !PT ;  /* 0x000002008f8f3812 */ /* 0x000fe400078efcff */
[----:B------:R-:W-:Y:S02]  /*72c0*/  @!P3 IADD3.X R152, R74, R60, R75, P1, P2 ;  /* 0x0000003c4a98b210 */ /* 0x000fe40000fe444b */
[----:B------:R-:W-:Y:S02]  /*72d0*/  ISETP.LT.OR P3, PT, R59, 0x2, !P0 ;  /* 0x000000023b00780c */ /* 0x000fe40004761670 */
[----:B------:R-:W-:-:S11]  /*72e0*/  LOP3.LUT R143, R143, 0xfffffeff, RZ, 0xc0, !PT ;  /* 0xfffffeff8f8f7812 */ /* 0x000fd600078ec0ff */
        /* <DEDUP_REMOVED lines=29> */
[----:B------:R-:W-:Y:S02]  /*74c0*/  ISETP.GE.AND P2, PT, R61, 0x109, PT ;  /* 0x000001093d00780c */ /* 0x000fe40003f46270 */
[----:B------:R-:W-:-:S02]  /*74d0*/  LOP3.LUT R143, R143, 0xfffffffe, RZ, 0xc0, !PT ;  /* 0xfffffffe8f8f7812 */ /* 0x000fc400078ec0ff */
[C---:B------:R-:W-:Y:S02]  /*74e0*/  ISETP.LT.OR P5, PT, R59.reuse, 0x1, !P2 ;  /* 0x000000013b00780c */ /* 0x040fe400057a1670 */
[----:B------:R-:W-:Y:S02]  /*74f0*/  ISETP.LT.OR P4, PT, R59, 0x2, !P2 ;  /* 0x000000023b00780c */ /* 0x000fe40005781670 */
[----:B------:R-:W-:Y:S02]  /*7500*/  P2R R144, PR, RZ, 0x20 ;  /* 0x00000020ff907803 */ /* 0x000fe40000000000 */
[----:B------:R-:W-:Y:S02]  /*7510*/  P2R R146, PR, RZ, 0x10 ;  /* 0x00000010ff927803 */ /* 0x000fe40000000000 */
[----:B------:R-:W-:Y:S02]  /*7520*/  @!P3 IADD3 R131, P0, P1, R77, R8, R79 ;  /* 0x000000084d83b210 */ /* 0x000fe4000791e04f */
[----:B------:R-:W-:-:S02]  /*7530*/  @P3 LOP3.LUT R143, R143, 0x1, RZ, 0xfc, !PT ;  /* 0x000000018f8f3812 */ /* 0x000fc400078efcff */
[----:B------:R-:W-:Y:S02]  /*7540*/  @!P3 IADD3.X R130, R74, R60, R75, P0, P1 ;  /* 0x0000003c4a82b210 */ /* 0x000fe400007e244b */
[----:B------:R-:W-:Y:S02]  /*7550*/  ISETP.LT.OR P3, PT, R59, 0x9, !P2 ;  /* 0x000000093b00780c */ /* 0x000fe40005761670 */
[C---:B------:R-:W-:Y:S02]  /*7560*/  @!P5 IADD3 R71, P1, P0, R81.reuse, R8, R79 ;  /* 0x000000085147d210 */ /* 0x040fe4000783e04f */
[----:B------:R-:W-:Y:S02]  /*7570*/  P2R R147, PR, RZ, 0x8 ;  /* 0x00000008ff937803 */ /* 0x000fe40000000000 */
[----:B------:R-:W-:Y:S02]  /*7580*/  @!P5 IADD3.X R128, R76, R60, R75, P1, P0 ;  /* 0x0000003c4c80d210 */ /* 0x000fe40000fe044b */
[----:B------:R-:W-:-:S02]  /*7590*/  @!P4 IADD3 R69, P1, P0, R81, R8, R79 ;  /* 0x000000085145c210 */ /* 0x000fc4000783e04f */
[----:B------:R-:W-:Y:S02]  /*75a0*/  LOP3.LUT P5, RZ, R143, 0x400, RZ, 0xc0, !PT ;  /* 0x000004008fff7812 */ /* 0x000fe400078ac0ff */
[C---:B------:R-:W-:Y:S02]  /*75b0*/  @!P4 IADD3.X R70, R76.reuse, R60, R75, P1, P0 ;  /* 0x0000003c4c46c210 */ /* 0x040fe40000fe044b */
[----:B------:R-:W-:Y:S02]  /*75c0*/  @!P3 IADD3 R67, P1, P0, R81, R8, R79 ;  /* 0x000000085143b210 */ /* 0x000fe4000783e04f */
[----:B------:R-:W-:Y:S02]  /*75d0*/  LOP3.LUT P4, RZ, R143, 0x800, RZ, 0xc0, !PT ;  /* 0x000008008fff7812 */ /* 0x000fe4000788c0ff */
[----:B------:R-:W-:Y:S02]  /*75e0*/  @!P3 IADD3.X R68, R76, R60, R75, P1, P0 ;  /* 0x0000003c4c44b210 */ /* 0x000fe40000fe044b */
[----:B------:R-:W-:-:S04]  /*75f0*/  ISETP.GE.AND P3, PT, R61, 0x109, PT ;  /* 0x000001093d00780c */ /* 0x000fc80003f66270 */
[----:B------:R-:W-:-:S04]  /*7600*/  ISETP.LT.OR P2, PT, R59, 0xa, !P3 ;  /* 0x0000000a3b00780c */ /* 0x000fc80005f41670 */
[----:B------:R-:W-:-:S09]  /*7610*/  P2R R148, PR, RZ, 0x4 ;  /* 0x00000004ff947803 */ /* 0x000fd20000000000 */
[----:B------:R-:W-:-:S04]  /*7620*/  @!P2 IADD3 R65, P1, P0, R81, R8, R79 ;  /* 0x000000085141a210 */ /* 0x000fc8000783e04f */
[----:B------:R-:W-:Y:S02]  /*7630*/  @!P2 IADD3.X R66, R76, R60, R75, P1, P0 ;  /* 0x0000003c4c42a210 */ /* 0x000fe40000fe044b */
[----:B------:R-:W-:-:S04]  /*7640*/  ISETP.LT.OR P0, PT, R59, 0x11, !P3 ;  /* 0x000000113b00780c */ /* 0x000fc80005f01670 */
[----:B------:R-:W-:-:S09]  /*7650*/  P2R R149, PR, RZ, 0x1 ;  /* 0x00000001ff957803 */ /* 0x000fd20000000000 */
[----:B------:R-:W-:-:S04]  /*7660*/  @!P0 IADD3 R63, P6, P1, R81, R8, R79 ;  /* 0x00000008513f8210 */ /* 0x000fc800079de04f */
[----:B------:R-:W-:Y:S02]  /*7670*/  @!P0 IADD3.X R64, R76, R60, R75, P6, P1 ;  /* 0x0000003c4c408210 */ /* 0x000fe400037e244b */
[----:B------:R-:W-:Y:S02]  /*7680*/  ISETP.LT.OR P1, PT, R59, 0x12, !P3 ;  /* 0x000000123b00780c */ /* 0x000fe40005f21670 */
[----:B------:R-:W-:Y:S02]  /*7690*/  LOP3.LUT P3, RZ, R143, 0x2000, RZ, 0xc0, !PT ;  /* 0x000020008fff7812 */ /* 0x000fe4000786c0ff */
[----:B------:R-:W-:-:S09]  /*76a0*/  P2R R150, PR, RZ, 0x2 ;  /* 0x00000002ff967803 */ /* 0x000fd20000000000 */
[----:B------:R-:W-:-:S04]  /*76b0*/  @!P1 IADD3 R9, P0, P6, R81, R8, R79 ;  /* 0x0000000851099210 */ /* 0x000fc80007e1e04f */
[----:B------:R-:W-:Y:S02]  /*76c0*/  @!P1 IADD3.X R62, R76, R60, R75, P0, P6 ;  /* 0x0000003c4c3e9210 */ /* 0x000fe400007ec44b */
[----:B------:R-:W-:-:S04]  /*76d0*/  ISETP.GE.AND P0, PT, R61, 0x1, PT ;  /* 0x000000013d00780c */ /* 0x000fc80003f06270 */
[----:B------:R-:W-:-:S13]  /*76e0*/  ISETP.LT.OR P6, PT, R59, 0x1, !P0 ;  /* 0x000000013b00780c */ /* 0x000fda00047c1670 */
[----:B------:R-:W0:Y:S02]  /*76f0*/  @!P6 LDC.64 R54, c[0x0][0x5c0] ;  /* 0x00017000ff36eb82 */ /* 0x000e240000000a00 */
[----:B0-----:R-:W-:-:S05]  /*7700*/  @!P6 IADD3 R54, P2, R8, R54, RZ ;  /* 0x000000360836e210 */ /* 0x001fca0007f5e0ff */
[----:B------:R-:W-:Y:S01]  /*7710*/  @!P6 IMAD.X R55, R60, 0x1, R55, P2 ;  /* 0x000000013c37e824 */ /* 0x000fe200010e0637 */
[----:B------:R-:W-:-:S04]  /*7720*/  LOP3.LUT P2, RZ, R143, 0x4000, RZ, 0xc0, !PT ;  /* 0x000040008fff7812 */ /* 0x000fc8000784c0ff */
[----:B------:R0:W-:Y:S01]  /*7730*/  @!P6 STG.E.U8 desc[UR20][R54.64], R129 ;  /* 0x000000813600e986 */ /* 0x0001e2000c101114 */
[----:B------:R-:W-:Y:S02]  /*7740*/  ISETP.LT.OR P6, PT, R59, 0x2, !P0 ;  /* 0x000000023b00780c */ /* 0x000fe400047c1670 */
[----:B0-----:R-:W-:-:S11]  /*7750*/  F2FP.SATFINITE.E4M3.F32.PACK_AB_MERGE_C R129, RZ, R124, RZ ;  /* 0x0000007cff81723e */ /* 0x001fd600048070ff */
[----:B------:R-:W0:Y:S02]  /*7760*/  @!P6 LDC.64 R56, c[0x0][0x5c0] ;  /* 0x00017000ff38eb82 */ /* 0x000e240000000a00 */
[----:B0-----:R-:W-:-:S05]  /*7770*/  @!P6 IADD3 R56, P1, R8, R56, RZ ;  /* 0x000000380838e210 */ /* 0x001fca0007f3e0ff */
[----:B------:R-:W-:-:S05]  /*7780*/  @!P6 IMAD.X R57, R60, 0x1, R57, P1 ;  /* 0x000000013c39e824 */ /* 0x000fca00008e0639 */
[----:B------:R0:W-:Y:S01]  /*7790*/  @!P6 STG.E.U8 desc[UR20][R56.64+0x1], R145 ;  /* 0x000001913800e986 */ /* 0x0001e2000c101114 */
[----:B------:R-:W-:-:S03]  /*77a0*/  ISETP.LT.OR P6, PT, R59, 0x9, !P0 ;  /* 0x000000093b00780c */ /* 0x000fc600047c1670 */
[----:B------:R-:W-:Y:S01]  /*77b0*/  @!P4 STG.E.U8 desc[UR20][R52.64], R127 ;  /* 0x0000007f3400c986 */ /* 0x000fe2000c101114 */
[----:B------:R-:W-:-:S03]  /*77c0*/  LOP3.LUT P4, RZ, R122, 0x2, RZ, 0xc0, !PT ;  /* 0x000000027aff7812 */ /* 0x000fc6000788c0ff */
[----:B------:R-:W-:Y:S01]  /*77d0*/  @!P5 STG.E.U8 desc[UR20][R50.64+0x1], R129 ;  /* 0x000001813200d986 */ /* 0x000fe2000c101114 */
[----:B------:R-:W-:Y:S02]  /*77e0*/  LOP3.LUT P5, RZ, R143, 0x80000000, RZ, 0xc0, !PT ;  /* 0x800000008fff7812 */ /* 0x000fe400078ac0ff */
[----:B0-----:R-:W-:-:S03]  /*77f0*/  F2FP.SATFINITE.E4M3.F32.PACK_AB_MERGE_C R57, RZ, R120, RZ ;  /* 0x00000078ff39723e */ /* 0x001fc600048070ff */
[----:B------:R-:W0:Y:S02]  /*7800*/  @!P6 LDC.64 R54, c[0x0][0x5c0] ;  /* 0x00017000ff36eb82 */ /* 0x000e240000000a00 */
[----:B0-----:R-:W-:-:S05]  /*7810*/  @!P6 IADD3 R54, P1, R8, R54, RZ ;  /* 0x000000360836e210 */ /* 0x001fca0007f3e0ff */
[----:B------:R-:W-:-:S05]  /*7820*/  @!P6 IMAD.X R55, R60, 0x1, R55, P1 ;  /* 0x000000013c37e824 */ /* 0x000fca00008e0637 */
        /* <DEDUP_REMOVED lines=8> */
[----:B------:R-:W-:Y:S04]  /*78b0*/  @!P2 STG.E.U8 desc[UR20][R30.64+0x8], R123 ;  /* 0x0000087b1e00a986 */ /* 0x000fe8000c101114 */
        /* <DEDUP_REMOVED lines=11> */
[----:B------:R-:W-:Y:S01]  /*7970*/  @!P6 IMAD.X R31, R60, 0x1, R31, P1 ;  /* 0x000000013c1fe824 */ /* 0x000fe200008e061f */
[----:B------:R-:W-:-:S04]  /*7980*/  LOP3.LUT P1, RZ, R143, 0x10000000, RZ, 0xc0, !PT ;  /* 0x100000008fff7812 */ /* 0x000fc8000782c0ff */
[----:B------:R0:W-:Y:S01]  /*7990*/  @!P6 STG.E.U8 desc[UR20][R30.64+0x11], R53 ;  /* 0x000011351e00e986 */ /* 0x0001e2000c101114 */
[----:B------:R-:W-:-:S03]  /*79a0*/  ISETP.LT.OR P6, PT, R59, 0x19, !P0 ;  /* 0x000000193b00780c */ /* 0x000fc600047c1670 */
[----:B------:R-:W-:Y:S01]  /*79b0*/  @!P4 STG.E.U8 desc[UR20][R26.64+0x10], R119 ;  /* 0x000010771a00c986 */ /* 0x000fe2000c101114 */
[----:B------:R-:W-:-:S03]  /*79c0*/  LOP3.LUT P4, RZ, R143, 0x20000000, RZ, 0xc0, !PT ;  /* 0x200000008fff7812 */ /* 0x000fc6000788c0ff */
[----:B------:R1:W-:Y:S01]  /*79d0*/  @!P5 STG.E.U8 desc[UR20][R22.64+0x11], R51 ;  /* 0x000011331600d986 */ /* 0x0003e2000c101114 */
[----:B------:R-:W-:Y:S02]  /*79e0*/  LOP3.LUT P5, RZ, R143, 0x200, RZ, 0xc0, !PT ;  /* 0x000002008fff7812 */ /* 0x000fe400078ac0ff */
[----:B0-----:R-:W-:-:S03]  /*79f0*/  F2FP.SATFINITE.E4M3.F32.PACK_AB_MERGE_C R31, RZ, R110, RZ ;  /* 0x0000006eff1f723e */ /* 0x001fc600048070ff */
[----:B------:R-:W0:Y:S01]  /*7a00*/  @!P6 LDC.64 R14, c[0x0][0x5c0] ;  /* 0x00017000ff0eeb82 */ /* 0x000e220000000a00 */
[----:B-1----:R-:W-:Y:S02]  /*7a10*/  F2FP.SATFINITE.E4M3.F32.PACK_AB_MERGE_C R23, RZ, R112, RZ ;  /* 0x00000070ff17723e */ /* 0x002fe400048070ff */
[----:B0-----:R-:W-:-:S05]  /*7a20*/  @!P6 IADD3 R14, P2, R8, R14, RZ ;  /* 0x0000000e080ee210 */ /* 0x001fca0007f5e0ff */
[----:B------:R-:W-:Y:S01]  /*7a30*/  @!P6 IMAD.X R15, R60, 0x1, R15, P2 ;  /* 0x000000013c0fe824 */ /* 0x000fe200010e060f */
[----:B------:R-:W-:-:S04]  /*7a40*/  LOP3.LUT P2, RZ, R143, 0x4000000, RZ, 0xc0, !PT ;  /* 0x040000008fff7812 */ /* 0x000fc8000784c0ff */
[----:B------:R0:W-:Y:S01]  /*7a50*/  @!P6 STG.E.U8 desc[UR20][R14.64+0x18], R117 ;  /* 0x000018750e00e986 */ /* 0x0001e2000c101114 */
[----:B------:R-:W-:Y:S01]  /*7a60*/  ISETP.LT.OR P6, PT, R59, 0x1a, !P0 ;  /* 0x0000001a3b00780c */ /* 0x000fe200047c1670 */
[----:B0-----:R-:W0:-:S12]  /*7a70*/  @!P5 LDC.64 R14, c[0x0][0x5c0] ;  /* 0x00017000ff0edb82 */ /* 0x001e180000000a00 */
[----:B------:R-:W1:Y:S02]  /*7a80*/  @!P6 LDC.64 R26, c[0x0][0x5c0] ;  /* 0x00017000ff1aeb82 */ /* 0x000e640000000a00 */
[----:B-1----:R-:W-:-:S05]  /*7a90*/  @!P6 IADD3 R26, P0, R8, R26, RZ ;  /* 0x0000001a081ae210 */ /* 0x002fca0007f1e0ff */
[----:B------:R-:W-:Y:S01]  /*7aa0*/  @!P6 IMAD.X R27, R60, 0x1, R27, P0 ;  /* 0x000000013c1be824 */ /* 0x000fe200000e061b */
[----:B------:R-:W-:-:S04]  /*7ab0*/  LOP3.LUT P0, RZ, R143, 0x8000000, RZ, 0xc0, !PT ;  /* 0x080000008fff7812 */ /* 0x000fc8000780c0ff */
[----:B------:R-:W-:Y:S01]  /*7ac0*/  P2R R22, PR, RZ, 0x1 ;  /* 0x00000001ff167803 */ /* 0x000fe20000000000 */
[----:B------:R1:W-:Y:S01]  /*7ad0*/  @!P6 STG.E.U8 desc[UR20][R26.64+0x19], R23 ;  /* 0x000019171a00e986 */ /* 0x0003e2000c101114 */
[C---:B------:R-:W-:Y:S02]  /*7ae0*/  LOP3.LUT P0, RZ, R143.reuse, 0x100, RZ, 0xc0, !PT ;  /* 0x000001008fff7812 */ /* 0x040fe4000780c0ff */
[C---:B------:R-:W-:Y:S01]  /*7af0*/  LOP3.LUT P6, RZ, R143.reuse, 0x40000000, RZ, 0xc0, !PT ;  /* 0x400000008fff7812 */ /* 0x040fe200078cc0ff */
[----:B------:R2:W-:Y:S01]  /*7b00*/  @!P3 STG.E.U8 desc[UR20][R16.64+0x18], R115 ;  /* 0x000018731000b986 */ /* 0x0005e2000c101114 */
[----:B------:R-:W-:Y:S02]  /*7b10*/  LOP3.LUT P3, RZ, R143, 0x80, RZ, 0xc0, !PT ;  /* 0x000000808fff7812 */ /* 0x000fe4000786c0ff */
[----:B-1----:R-:W-:Y:S02]  /*7b20*/  F2FP.SATFINITE.E4M3.F32.PACK_AB_MERGE_C R23, RZ, R108, RZ ;  /* 0x0000006cff17723e */ /* 0x002fe400048070ff */
[----:B------:R-:W-:-:S05]  /*7b30*/  F2FP.SATFINITE.E4M3.F32.PACK_AB_MERGE_C R27, RZ, R96, RZ ;  /* 0x00000060ff1b723e */ /* 0x000fca00048070ff */
[----:B--2---:R-:W1:Y:S02]  /*7b40*/  @!P0 LDC.64 R16, c[0x0][0x5c0] ;  /* 0x00017000ff108b82 */ /* 0x004e640000000a00 */
[----:B------:R-:W-:Y:S01]  /*7b50*/  @!P6 STG.E.U8 desc[UR20][R48.64+0x19], R31 ;  /* 0x0000191f3000e986 */ /* 0x000fe2000c101114 */
[----:B0-----:R-:W-:-:S03]  /*7b60*/  @!P5 IADD3 R14, P6, R151, R14, RZ ;  /* 0x0000000e970ed210 */ /* 0x001fc60007fde0ff */
[----:B------:R-:W-:Y:S01]  /*7b70*/  @!P4 STG.E.U8 desc[UR20][R46.64], R113 ;  /* 0x000000712e00c986 */ /* 0x000fe2000c101114 */
[C---:B------:R-:W-:Y:S01]  /*7b80*/  LOP3.LUT P4, RZ, R143.reuse, 0x10, RZ, 0xc0, !PT ;  /* 0x000000108fff7812 */ /* 0x040fe2000788c0ff */
[----:B------:R-:W-:Y:S02]  /*7b90*/  @!P5 IMAD.X R15, R152, 0x1, R15, P6 ;  /* 0x00000001980fd824 */ /* 0x000fe400030e060f */
[----:B------:R0:W-:Y:S01]  /*7ba0*/  @!P1 STG.E.U8 desc[UR20][R44.64+0x1], R23 ;  /* 0x000001172c009986 */ /* 0x0001e2000c101114 */
[----:B------:R-:W-:-:S03]  /*7bb0*/  LOP3.LUT P1, RZ, R143, 0x8, RZ, 0xc0, !PT ;  /* 0x000000088fff7812 */ /* 0x000fc6000782c0ff */
[----:B------:R2:W-:Y:S01]  /*7bc0*/  @!P5 STG.E.U8 desc[UR20][R14.64], R99 ;  /* 0x000000630e00d986 */ /* 0x0005e2000c101114 */
[----:B------:R-:W-:Y:S02]  /*7bd0*/  LOP3.LUT P5, RZ, R143, 0x1000000, RZ, 0xc0, !PT ;  /* 0x010000008fff7812 */ /* 0x000fe400078ac0ff */
[----:B0-----:R-:W-:Y:S02]  /*7be0*/  F2FP.SATFINITE.E4M3.F32.PACK_AB_MERGE_C R23, RZ, R94, RZ ;  /* 0x0000005eff17723e */ /* 0x001fe400048070ff */
[----:B-1----:R-:W-:Y:S01]  /*7bf0*/  @!P0 IADD3 R16, P6, R153, R16, RZ ;  /* 0x0000001099108210 */ /* 0x002fe20007fde0ff */
[----:B--2---:R-:W0:Y:S04]  /*7c00*/  @!P3 LDC.64 R14, c[0x0][0x5c0] ;  /* 0x00017000ff0ebb82 */ /* 0x004e280000000a00 */
[----:B------:R-:W-:Y:S01]  /*7c10*/  @!P0 IMAD.X R17, R154, 0x1, R17, P6 ;  /* 0x000000019a118824 */ /* 0x000fe200030e0611 */
[----:B------:R-:W-:-:S02]  /*7c20*/  LOP3.LUT P6, RZ, R143, 0x100, RZ, 0xc0, !PT ;  /* 0x000001008fff7812 */ /* 0x000fc400078cc0ff */
[----:B------:R-:W-:-:S11]  /*7c30*/  ISETP.NE.AND P0, PT, R22, RZ, PT ;  /* 0x000000ff1600720c */ /* 0x000fd60003f05270 */
[----:B------:R1:W-:Y:S04]  /*7c40*/  @!P6 STG.E.U8 desc[UR20][R16.64+0x1], R23 ;  /* 0x000001171000e986 */ /* 0x0003e8000c101114 */
[----:B------:R-:W-:Y:S01]  /*7c50*/  @!P0 STG.E.U8 desc[UR20][R42.64+0x8], R101 ;  /* 0x000008652a008986 */ /* 0x000fe2000c101114 */
[----:B------:R-:W-:Y:S02]  /*7c60*/  LOP3.LUT P0, RZ, R143, 0x4, RZ, 0xc0, !PT ;  /* 0x000000048fff7812 */ /* 0x000fe4000780c0ff */
[----:B0-----:R-:W-:Y:S01]  /*7c70*/  @!P3 IADD3 R14, P6, R141, R14, RZ ;  /* 0x0000000e8d0eb210 */ /* 0x001fe20007fde0ff */
[----:B------:R0:W-:Y:S01]  /*7c80*/  @!P2 STG.E.U8 desc[UR20][R40.64+0x9], R27 ;  /* 0x0000091b2800a986 */ /* 0x0001e2000c101114 */
[----:B------:R-:W-:Y:S01]  /*7c90*/  LOP3.LUT P2, RZ, R143, 0x800000, RZ, 0xc0, !PT ;  /* 0x008000008fff7812 */ /* 0x000fe2000784c0ff */
[----:B-1----:R-:W1:Y:S02]  /*7ca0*/  @!P4 LDC.64 R16, c[0x0][0x5c0] ;  /* 0x00017000ff10cb82 */ /* 0x002e640000000a00 */
[----:B------:R-:W-:Y:S01]  /*7cb0*/  @!P3 IMAD.X R15, R140, 0x1, R15, P6 ;  /* 0x000000018c0fb824 */ /* 0x000fe200030e060f */
[----:B------:R-:W-:-:S04]  /*7cc0*/  F2FP.SATFINITE.E4M3.F32.PACK_AB_MERGE_C R23, RZ, R98, RZ ;  /* 0x00000062ff17723e */ /* 0x000fc800048070ff */
[----:B------:R2:W-:Y:S01]  /*7cd0*/  @!P3 STG.E.U8 desc[UR20][R14.64+0x8], R103 ;  /* 0x000008670e00b986 */ /* 0x0005e2000c101114 */
[----:B------:R-:W-:Y:S02]  /*7ce0*/  LOP3.LUT P3, RZ, R143, 0x2, RZ, 0xc0, !PT ;  /* 0x000000028fff7812 */ /* 0x000fe4000786c0ff */
[----:B0-----:R-:W-:Y:S01]  /*7cf0*/  F2FP.SATFINITE.E4M3.F32.PACK_AB_MERGE_C R27, RZ, R100, RZ ;  /* 0x00000064ff1b723e */ /* 0x001fe200048070ff */
[----:B--2---:R-:W0:Y:S01]  /*7d00*/  @!P1 LDC.64 R14, c[0x0][0x5c0] ;  /* 0x00017000ff0e9b82 */ /* 0x004e220000000a00 */
[----:B-1----:R-:W-:-:S05]  /*7d10*/  @!P4 IADD3 R16, P6, R139, R16, RZ ;  /* 0x000000108b10c210 */ /* 0x002fca0007fde0ff */
[----:B------:R-:W-:Y:S01]  /*7d20*/  @!P4 IMAD.X R17, R138, 0x1, R17, P6 ;  /* 0x000000018a11c824 */ /* 0x000fe200030e0611 */
[----:B------:R-:W-:-:S04]  /*7d30*/  LOP3.LUT P6, RZ, R143, 0x2000000, RZ, 0xc0, !PT ;  /* 0x020000008fff7812 */ /* 0x000fc800078cc0ff */
[----:B------:R1:W-:Y:S01]  /*7d40*/  @!P4 STG.E.U8 desc[UR20][R16.64+0x9], R23 ;  /* 0x000009171000c986 */ /* 0x0003e2000c101114 */
[----:B------:R-:W-:-:S08]  /*7d50*/  LOP3.LUT P4, RZ, R143, 0x1, RZ, 0xc0, !PT ;  /* 0x000000018fff7812 */ /* 0x000fd0000788c0ff */
[----:B------:R-:W-:Y:S01]  /*7d60*/  @!P6 STG.E.U8 desc[UR20][R38.64+0x10], R105 ;  /* 0x000010692600e986 */ /* 0x000fe2000c101114 */
[----:B0-----:R-:W-:Y:S01]  /*7d70*/  @!P1 IADD3 R14, P6, R137, R14, RZ ;  /* 0x0000000e890e9210 */ /* 0x001fe20007fde0ff */
[----:B-1----:R-:W0:Y:S02]  /*7d80*/  @!P0 LDC.64 R16, c[0x0][0x5c0] ;  /* 0x00017000ff108b82 */ /* 0x002e240000000a00 */
[----:B------:R1:W-:Y:S01]  /*7d90*/  @!P5 STG.E.U8 desc[UR20][R36.64+0x11], R27 ;  /* 0x0000111b2400d986 */ /* 0x0003e2000c101114 */
[----:B------:R-:W-:Y:S01]  /*7da0*/  F2FP.SATFINITE.E4M3.F32.PACK_AB_MERGE_C R23, RZ, R102, RZ ;  /* 0x00000066ff17723e */ /* 0x000fe200048070ff */
[----:B------:R-:W-:Y:S01]  /*7db0*/  @!P1 IMAD.X R15, R136, 0x1, R15, P6 ;  /* 0x00000001880f9824 */ /* 0x000fe200030e060f */
[----:B------:R-:W-:-:S04]  /*7dc0*/  LOP3.LUT P5, RZ, R143, 0x400000, RZ, 0xc0, !PT ;  /* 0x004000008fff7812 */ /* 0x000fc800078ac0ff */
[----:B------:R2:W-:Y:S01]  /*7dd0*/  @!P1 STG.E.U8 desc[UR20][R14.64+0x10], R107 ;  /* 0x0000106b0e009986 */ /* 0x0005e2000c101114 */
[----:B------:R-:W-:Y:S02]  /*7de0*/  ISETP.NE.AND P1, PT, R150, RZ, PT ;  /* 0x000000ff9600720c */ /* 0x000fe40003f25270 */
[----:B-1----:R-:W-:Y:S01]  /*7df0*/  F2FP.SATFINITE.E4M3.F32.PACK_AB_MERGE_C R27, RZ, R104, RZ ;  /* 0x00000068ff1b723e */ /* 0x002fe200048070ff */
[----:B--2---:R-:W1:Y:S01]  /*7e00*/  @!P3 LDC.64 R14, c[0x0][0x5c0] ;  /* 0x00017000ff0ebb82 */ /* 0x004e620000000a00 */
[----:B0-----:R-:W-:-:S05]  /*7e10*/  @!P0 IADD3 R16, P6, R135, R16, RZ ;  /* 0x0000001087108210 */ /* 0x001fca0007fde0ff */
[----:B------:R-:W-:Y:S01]  /*7e20*/  @!P0 IMAD.X R17, R134, 0x1, R17, P6 ;  /* 0x0000000186118824 */ /* 0x000fe200030e0611 */
[----:B------:R-:W-:-:S04]  /*7e30*/  LOP3.LUT P6, RZ, R143, 0x200000, RZ, 0xc0, !PT ;  /* 0x002000008fff7812 */ /* 0x000fc800078cc0ff */
[----:B------:R0:W-:Y:S01]  /*7e40*/  @!P0 STG.E.U8 desc[UR20][R16.64+0x11], R23 ;  /* 0x0000111710008986 */ /* 0x0001e2000c101114 */
[----:B------:R-:W-:-:S03]  /*7e50*/  ISETP.NE.AND P0, PT, R149, RZ, PT ;  /* 0x000000ff9500720c */ /* 0x000fc60003f05270 */
[----:B------:R-:W-:Y:S01]  /*7e60*/  @!P2 STG.E.U8 desc[UR20][R34.64+0x18], R109 ;  /* 0x0000186d2200a986 */ /* 0x000fe2000c101114 */
[----:B------:R-:W-:-:S04]  /*7e70*/  ISETP.NE.AND P2, PT, R148, RZ, PT ;  /* 0x000000ff9400720c */ /* 0x000fc80003f45270 */
[----:B------:R2:W-:Y:S01]  /*7e80*/  @!P6 STG.E.U8 desc[UR20][R32.64+0x19], R27 ;  /* 0x0000191b2000e986 */ /* 0x0005e2000c101114 */
[----:B-1----:R-:W-:Y:S01]  /*7e90*/  @!P3 IADD3 R14, P6, R133, R14, RZ ;  /* 0x0000000e850eb210 */ /* 0x002fe20007fde0ff */
[----:B0-----:R-:W0:Y:S01]  /*7ea0*/  @!P4 LDC.64 R16, c[0x0][0x5c0] ;  /* 0x00017000ff10cb82 */ /* 0x001e220000000a00 */
[----:B------:R-:W-:-:S03]  /*7eb0*/  F2FP.SATFINITE.E4M3.F32.PACK_AB_MERGE_C R23, RZ, R106, RZ ;  /* 0x0000006aff17723e */ /* 0x000fc600048070ff */
[----:B------:R-:W-:-:S05]  /*7ec0*/  @!P3 IMAD.X R15, R132, 0x1, R15, P6 ;  /* 0x00000001840fb824 */ /* 0x000fca00030e060f */
[----:B------:R-:W-:Y:S01]  /*7ed0*/  @!P3 STG.E.U8 desc[UR20][R14.64+0x18], R111 ;  /* 0x0000186f0e00b986 */ /* 0x000fe2000c101114 */
[----:B--2---:R-:W-:Y:S02]  /*7ee0*/  F2FP.SATFINITE.E4M3.F32.PACK_AB_MERGE_C R27, RZ, R92, RZ ;  /* 0x0000005cff1b723e */ /* 0x004fe400048070ff */
[----:B------:R-:W-:Y:S02]  /*7ef0*/  ISETP.NE.AND P3, PT, R147, RZ, PT ;  /* 0x000000ff9300720c */ /* 0x000fe40003f65270 */
        /* <DEDUP_REMOVED lines=8> */
[----:B0-----:R-:W-:-:S04]  /*7f80*/  F2FP.SATFINITE.E4M3.F32.PACK_AB_MERGE_C R23, RZ, R90, RZ ;  /* 0x0000005aff17723e */ /* 0x001fc800048070ff */
[----:B------:R-:W0:Y:S01]  /*7f90*/  @!P4 LDC.64 R16, c[0x0][0x5c0] ;  /* 0x00017000ff10cb82 */ /* 0x000e220000000a00 */
[----:B-1----:R-:W-:-:S07]  /*7fa0*/  F2FP.SATFINITE.E4M3.F32.PACK_AB_MERGE_C R25, RZ, R88, RZ ;  /* 0x00000058ff19723e */ /* 0x002fce00048070ff */
[----:B------:R-:W1:Y:S02]  /*7fb0*/  @!P5 LDC.64 R14, c[0x0][0x5c0] ;  /* 0x00017000ff0edb82 */ /* 0x000e640000000a00 */
[----:B-1----:R-:W-:-:S05]  /*7fc0*/  @!P5 IADD3 R14, P6, R71, R14, RZ ;  /* 0x0000000e470ed210 */ /* 0x002fca0007fde0ff */
[----:B------:R-:W-:Y:S01]  /*7fd0*/  @!P5 IMAD.X R15, R128, 0x1, R15, P6 ;  /* 0x00000001800fd824 */ /* 0x000fe200030e060f */
[----:B------:R-:W-:-:S04]  /*7fe0*/  LOP3.LUT P6, RZ, R143, 0x10000, RZ, 0xc0, !PT ;  /* 0x000100008fff7812 */ /* 0x000fc800078cc0ff */
[----:B------:R1:W-:Y:S01]  /*7ff0*/  @!P5 STG.E.U8 desc[UR20][R14.64], R95 ;  /* 0x0000005f0e00d986 */ /* 0x0003e2000c101114 */
[----:B0-----:R-:W-:-:S05]  /*8000*/  @!P4 IADD3 R16, P5, R69, R16, RZ ;  /* 0x000000104510c210 */ /* 0x001fca0007fbe0ff */
[----:B------:R-:W-:Y:S01]  /*8010*/  @!P4 IMAD.X R17, R70, 0x1, R17, P5 ;  /* 0x000000014611c824 */ /* 0x000fe200028e0611 */
[----:B------:R-:W-:-:S04]  /*8020*/  LOP3.LUT P5, RZ, R143, 0x40000, RZ, 0xc0, !PT ;  /* 0x000400008fff7812 */ /* 0x000fc800078ac0ff */
[----:B------:R0:W-:Y:S01]  /*8030*/  @!P4 STG.E.U8 desc[UR20][R16.64+0x1], R23 ;  /* 0x000001171000c986 */ /* 0x0001e2000c101114 */
[----:B-1----:R-:W1:Y:S01]  /*8040*/  @!P3 LDC.64 R14, c[0x0][0x5c0] ;  /* 0x00017000ff0ebb82 */ /* 0x002e620000000a00 */
[----:B------:R-:W-:-:S07]  /*8050*/  LOP3.LUT P4, RZ, R143, 0x80000, RZ, 0xc0, !PT ;  /* 0x000800008fff7812 */ /* 0x000fce000788c0ff */
[----:B0-----:R-:W0:Y:S06]  /*8060*/  @!P2 LDC.64 R16, c[0x0][0x5c0] ;  /* 0x00017000ff10ab82 */ /* 0x001e2c0000000a00 */
[----:B------:R2:W-:Y:S04]  /*8070*/  @!P4 STG.E.U8 desc[UR20][R20.64+0x8], R93 ;  /* 0x0000085d1400c986 */ /* 0x0005e8000c101114 */
[----:B------:R3:W-:Y:S01]  /*8080*/  @!P5 STG.E.U8 desc[UR20][R18.64+0x9], R25 ;  /* 0x000009191200d986 */ /* 0x0007e2000c101114 */
[----:B------:R-:W4:Y:S01]  /*8090*/  @!P0 LDC.64 R22, c[0x0][0x5c0] ;  /* 0x00017000ff168b82 */ /* 0x000f220000000a00 */
[----:B------:R-:W-:-:S02]  /*80a0*/  ISETP.GE.AND P5, PT, R61, 0x101, PT ;  /* 0x000001013d00780c */ /* 0x000fc40003fa6270 */
[----:B-1----:R-:W-:Y:S02]  /*80b0*/  @!P3 IADD3 R14, P4, R67, R14, RZ ;  /* 0x0000000e430eb210 */ /* 0x002fe40007f9e0ff */
[----:B--2---:R-:W-:-:S03]  /*80c0*/  F2FP.SATFINITE.E4M3.F32.PACK_AB_MERGE_C R21, RZ, R84, RZ ;  /* 0x00000054ff15723e */ /* 0x004fc600048070ff */
[----:B------:R-:W-:Y:S01]  /*80d0*/  @!P3 IMAD.X R15, R68, 0x1, R15, P4 ;  /* 0x00000001440fb824 */ /* 0x000fe200020e060f */
[----:B---3--:R-:W-:Y:S01]  /*80e0*/  F2FP.SATFINITE.E4M3.F32.PACK_AB_MERGE_C R19, RZ, R86, RZ ;  /* 0x00000056ff13723e */ /* 0x008fe200048070ff */
[----:B------:R-:W1:Y:S01]  /*80f0*/  @!P1 LDC.64 R24, c[0x0][0x5c0] ;  /* 0x00017000ff189b82 */ /* 0x000e620000000a00 */
[----:B------:R-:W-:Y:S02]  /*8100*/  LOP3.LUT P4, RZ, R143, 0x20000, RZ, 0xc0, !PT ;  /* 0x000200008fff7812 */ /* 0x000fe4000788c0ff */
[----:B------:R4:W-:Y:S01]  /*8110*/  @!P3 STG.E.U8 desc[UR20][R14.64+0x8], R91 ;  /* 0x0000085b0e00b986 */ /* 0x0009e2000c101114 */
[----:B0-----:R-:W-:-:S05]  /*8120*/  @!P2 IADD3 R16, P3, R65, R16, RZ ;  /* 0x000000104110a210 */ /* 0x001fca0007f7e0ff */
[----:B------:R-:W-:Y:S01]  /*8130*/  @!P2 IMAD.X R17, R66, 0x1, R17, P3 ;  /* 0x000000014211a824 */ /* 0x000fe200018e0611 */
[----:B------:R-:W-:-:S04]  /*8140*/  ISETP.LT.OR P3, PT, R59, 0x1a, !P5 ;  /* 0x0000001a3b00780c */ /* 0x000fc80006f61670 */
[----:B------:R0:W-:Y:S01]  /*8150*/  @!P2 STG.E.U8 desc[UR20][R16.64+0x9], R19 ;  /* 0x000009131000a986 */ /* 0x0001e2000c101114 */
[----:B------:R-:W-:-:S03]  /*8160*/  ISETP.LT.OR P2, PT, R59, 0x19, !P5 ;  /* 0x000000193b00780c */ /* 0x000fc60006f41670 */
[----:B------:R1:W-:Y:S01]  /*8170*/  @!P4 STG.E.U8 desc[UR20][R10.64+0x10], R89 ;  /* 0x000010590a00c986 */ /* 0x0003e2000c101114 */
[----:B----4-:R-:W-:-:S03]  /*8180*/  @!P0 IADD3 R14, P4, R63, R22, RZ ;  /* 0x000000163f0e8210 */ /* 0x010fc60007f9e0ff */
[----:B------:R2:W-:Y:S01]  /*8190*/  @!P6 STG.E.U8 desc[UR20][R12.64+0x11], R21 ;  /* 0x000011150c00e986 */ /* 0x0005e2000c101114 */
[----:B------:R-:W-:Y:S01]  /*81a0*/  ISETP.GE.AND P6, PT, R61, 0x109, PT ;  /* 0x000001093d00780c */ /* 0x000fe20003fc6270 */
[----:B------:R-:W-:Y:S01]  /*81b0*/  @!P0 IMAD.X R15, R64, 0x1, R23, P4 ;  /* 0x00000001400f8824 */ /* 0x000fe200020e0617 */
[----:B0-----:R-:W0:Y:S02]  /*81c0*/  @!P3 LDC.64 R18, c[0x0][0x5c0] ;  /* 0x00017000ff12bb82 */ /* 0x001e240000000a00 */
[C---:B------:R-:W-:Y:S02]  /*81d0*/  ISETP.LT.OR P4, PT, R59.reuse, 0x19, !P6 ;  /* 0x000000193b00780c */ /* 0x040fe40007781670 */
[----:B------:R-:W-:Y:S01]  /*81e0*/  ISETP.LT.OR P5, PT, R59, 0x1a, !P6 ;  /* 0x0000001a3b00780c */ /* 0x000fe200077a1670 */
[----:B------:R3:W-:Y:S01]  /*81f0*/  @!P0 STG.E.U8 desc[UR20][R14.64+0x10], R87 ;  /* 0x000010570e008986 */ /* 0x0007e2000c101114 */
[----:B-1----:R-:W-:Y:S02]  /*8200*/  @!P1 IADD3 R10, P0, R9, R24, RZ ;  /* 0x00000018090a9210 */ /* 0x002fe40007f1e0ff */
[----:B------:R-:W-:Y:S01]  /*8210*/  F2FP.SATFINITE.E4M3.F32.PACK_AB_MERGE_C R9, RZ, R82, RZ ;  /* 0x00000052ff09723e */ /* 0x000fe200048070ff */
[----:B------:R-:W1:Y:S02]  /*8220*/  @!P2 LDC.64 R16, c[0x0][0x5c0] ;  /* 0x00017000ff10ab82 */ /* 0x000e640000000a00 */
[----:B------:R-:W-:-:S05]  /*8230*/  @!P1 IMAD.X R11, R62, 0x1, R25, P0 ;  /* 0x000000013e0b9824 */ /* 0x000fca00000e0619 */
[----:B------:R4:W-:Y:S01]  /*8240*/  @!P1 STG.E.U8 desc[UR20][R10.64+0x11], R9 ;  /* 0x000011090a009986 */ /* 0x0009e2000c101114 */
[----:B--2---:R-:W2:Y:S08]  /*8250*/  @!P4 LDC.64 R20, c[0x0][0x5c0] ;  /* 0x00017000ff14cb82 */ /* 0x004eb00000000a00 */
[----:B------:R-:W4:Y:S01]  /*8260*/  @!P5 LDC.64 R22, c[0x0][0x5c0] ;  /* 0x00017000ff16db82 */ /* 0x000f220000000a00 */
[----:B-1----:R-:W-:-:S04]  /*8270*/  @!P2 IADD3 R12, P0, P1, R8, R16, R81 ;  /* 0x00000010080ca210 */ /* 0x002fc8000791e051 */
[----:B------:R-:W-:Y:S02]  /*8280*/  @!P2 IADD3.X R13, R60, R17, R76, P0, P1 ;  /* 0x000000113c0da210 */ /* 0x000fe400007e244c */
[----:B0-----:R-:W-:-:S03]  /*8290*/  @!P3 IADD3 R16, P0, P1, R8, R18, R81 ;  /* 0x000000120810b210 */ /* 0x001fc6000791e051 */
[----:B------:R0:W-:Y:S01]  /*82a0*/  @!P2 STG.E.U8 desc[UR20][R12.64+0x18], R83 ;  /* 0x000018530c00a986 */ /* 0x0001e2000c101114 */
[----:B------:R-:W-:Y:S02]  /*82b0*/  @!P3 IADD3.X R17, R60, R19, R76, P0, P1 ;  /* 0x000000133c11b210 */ /* 0x000fe400007e244c */
[----:B---3--:R-:W-:-:S04]  /*82c0*/  @!P4 IADD3 R15, P0, P1, R81, R8, R79 ;  /* 0x00000008510fc210 */ /* 0x008fc8000791e04f */
[C---:B------:R-:W-:Y:S02]  /*82d0*/  @!P4 IADD3.X R14, R76.reuse, R60, R75, P0, P1 ;  /* 0x0000003c4c0ec210 */ /* 0x040fe400007e244b */
[----:B------:R-:W-:Y:S02]  /*82e0*/  @!P5 IADD3 R19, P0, P1, R81, R8, R79 ;  /* 0x000000085113d210 */ /* 0x000fe4000791e04f */
[----:B--2---:R-:W-:Y:S02]  /*82f0*/  @!P4 IADD3 R8, P2, R15, R20, RZ ;  /* 0x000000140f08c210 */ /* 0x004fe40007f5e0ff */
[----:B------:R-:W-:Y:S02]  /*8300*/  @!P5 IADD3.X R60, R76, R60, R75, P0, P1 ;  /* 0x0000003c4c3cd210 */ /* 0x000fe400007e244b */
[----:B----4-:R-:W-:Y:S01]  /*8310*/  @!P5 IADD3 R10, P0, R19, R22, RZ ;  /* 0x00000016130ad210 */ /* 0x010fe20007f1e0ff */
[----:B------:R-:W-:Y:S01]  /*8320*/  @!P4 IMAD.X R9, R14, 0x1, R21, P2 ;  /* 0x000000010e09c824 */ /* 0x000fe200010e0615 */
[----:B------:R-:W-:-:S02]  /*8330*/  F2FP.SATFINITE.E4M3.F32.PACK_AB_MERGE_C R15, RZ, R78, RZ ;  /* 0x0000004eff0f723e */ /* 0x000fc400048070ff */
[----:B0-----:R-:W-:Y:S01]  /*8340*/  F2FP.SATFINITE.E4M3.F32.PACK_AB_MERGE_C R13, RZ, R80, RZ ;  /* 0x00000050ff0d723e */ /* 0x001fe200048070ff */
[----:B------:R-:W-:Y:S02]  /*8350*/  @!P5 IMAD.X R11, R60, 0x1, R23, P0 ;  /* 0x000000013c0bd824 */ /* 0x000fe400000e0617 */
[----:B------:R0:W-:Y:S04]  /*8360*/  @!P3 STG.E.U8 desc[UR20][R16.64+0x19], R15 ;  /* 0x0000190f1000b986 */ /* 0x0001e8000c101114 */
[----:B------:R0:W-:Y:S04]  /*8370*/  @!P4 STG.E.U8 desc[UR20][R8.64+0x18], R85 ;  /* 0x000018550800c986 */ /* 0x0001e8000c101114 */
[----:B------:R0:W-:Y:S02]  /*8380*/  @!P5 STG.E.U8 desc[UR20][R10.64+0x19], R13 ;  /* 0x0000190d0a00d986 */ /* 0x0001e4000c101114 */
.L_x_39:
[----:B------:R-:W-:Y:S05]  /*8390*/  BSYNC B0 ;  /* 0x0000000000007941 */ /* 0x000fea0003800000 */
.L_x_35:
[----:B------:R-:W-:Y:S01]  /*83a0*/  ULDC UR6, c[0x0][0xc] ;  /* 0x0000030000067ab9 */ /* 0x000fe20000000800 */
[----:B------:R-:W-:Y:S01]  /*83b0*/  ULDC UR7, c[0x0][0x10] ;  /* 0x0000040000077ab9 */ /* 0x000fe20000000800 */
[----:B0-2---:R-:W0:Y:S01]  /*83c0*/  LDC R9, c[0x0][0x14] ;  /* 0x00000500ff097b82 */ /* 0x005e220000000800 */
[----:B------:R-:W-:Y:S01]  /*83d0*/  UIMAD.WIDE.U32 UR6, UR6, UR7, URZ ;  /* 0x00000007060672a5 */ /* 0x000fe2000f8e003f */
[----:B------:R-:W-:Y:S01]  /*83e0*/  PRMT R8, RZ, 0x7610, R8 ;  /* 0x00007610ff087816 */ /* 0x000fe20000000008 */
[----:B-----5:R-:W-:Y:S02]  /*83f0*/  IMAD.MOV.U32 R14, RZ, RZ, -0x1 ;  /* 0xffffffffff0e7424 */ /* 0x020fe400078e00ff */
[----:B-1----:R-:W-:Y:S02]  /*8400*/  IMAD.MOV.U32 R12, RZ, RZ, -0x1 ;  /* 0xffffffffff0c7424 */ /* 0x002fe400078e00ff */
[----:B0-----:R-:W-:-:S04]  /*8410*/  IMAD.WIDE.U32 R2, R9, UR6, R2 ;  /* 0x0000000609027c25 */ /* 0x001fc8000f8e0002 */
[----:B------:R-:W-:Y:S01]  /*8420*/  IMAD R9, R9, UR7, RZ ;  /* 0x0000000709097c24 */ /* 0x000fe2000f8e02ff */
[----:B------:R-:W-:Y:S02]  /*8430*/  ULDC.64 UR6, c[0x0][0x650] ;  /* 0x0001940000067ab9 */ /* 0x000fe40000000a00 */
[----:B------:R-:W-:Y:S01]  /*8440*/  ISETP.GE.U32.AND P0, PT, R2, UR6, PT ;  /* 0x0000000602007c0c */ /* 0x000fe2000bf06070 */
[----:B------:R-:W-:-:S05]  /*8450*/  IMAD.IADD R3, R3, 0x1, R9 ;  /* 0x0000000103037824 */ /* 0x000fca00078e0209 */
[----:B------:R-:W-:-:S13]  /*8460*/  ISETP.GE.U32.AND.EX P0, PT, R3, UR7, PT, P0 ;  /* 0x0000000703007c0c */ /* 0x000fda000bf06100 */
[----:B------:R-:W-:Y:S05]  /*8470*/  @P0 BRA `(.L_x_40) ;  /* 0x0000000400680947 */ /* 0x000fea0003800000 */
[----:B------:R-:W0:Y:S01]  /*8480*/  S2R R20, SR_CTAID.X ;  /* 0x0000000000147919 */ /* 0x000e220000002500 */
[----:B------:R-:W1:Y:S01]  /*8490*/  LDC.64 R14, c[0x0][0x628] ;  /* 0x00018a00ff0e7b82 */ /* 0x000e620000000a00 */
[----:B------:R-:W-:Y:S01]  /*84a0*/  ULDC UR6, c[0x0][0x150] ;  /* 0x0000540000067ab9 */ /* 0x000fe20000000800 */
[----:B------:R-:W-:Y:S01]  /*84b0*/  IMAD.MOV.U32 R12, RZ, RZ, R2 ;  /* 0x000000ffff0c7224 */ /* 0x000fe200078e0002 */
[----:B------:R-:W2:Y:S01]  /*84c0*/  S2R R22, SR_CTAID.Y ;  /* 0x0000000000167919 */ /* 0x000ea20000002600 */
[----:B------:R-:W-:-:S04]  /*84d0*/  IMAD.MOV.U32 R13, RZ, RZ, R3 ;  /* 0x000000ffff0d7224 */ /* 0x000fc800078e0003 */
[----:B------:R-:W4:Y:S08]  /*84e0*/  LDC R23, c[0x0][0x144] ;  /* 0x00005100ff177b82 */ /* 0x000f300000000800 */
[----:B------:R-:W2:Y:S08]  /*84f0*/  LDC R16, c[0x0][0x630] ;  /* 0x00018c00ff107b82 */ /* 0x000eb00000000800 */
[----:B------:R-:W2:Y:S01]  /*8500*/  LDC.64 R18, c[0x0][0x620] ;  /* 0x00018800ff127b82 */ /* 0x000ea20000000a00 */
[----:B-1----:R-:W-:-:S04]  /*8510*/  ISETP.NE.U32.AND P0, PT, R14, RZ, PT ;  /* 0x000000ff0e00720c */ /* 0x002fc80003f05070 */
[----:B------:R-:W-:Y:S02]  /*8520*/  ISETP.NE.AND.EX P0, PT, R15, RZ, PT, P0 ;  /* 0x000000ff0f00720c */ /* 0x000fe40003f05300 */
[----:B0-----:R-:W-:-:S05]  /*8530*/  I2FP.F32.U32 R8, R20 ;  /* 0x0000001400087245 */ /* 0x001fca0000201000 */
[----:B------:R-:W-:-:S04]  /*8540*/  FMUL R8, R8, UR6 ;  /* 0x0000000608087c20 */ /* 0x000fc80008400000 */
[----:B------:R0:W1:Y:S02]  /*8550*/  F2I.U32.TRUNC.NTZ R21, R8 ;  /* 0x0000000800157305 */ /* 0x000064000020f000 */
[----:B----4-:R-:W-:Y:S05]  /*8560*/  @!P0 BRA `(.L_x_41) ;  /* 0x0000000000288947 */ /* 0x010fea0003800000 */
[----:B------:R-:W4:Y:S02]  /*8570*/  LDC R9, c[0x0][0x634] ;  /* 0x00018d00ff097b82 */ /* 0x000f240000000800 */
[----:B----4-:R-:W-:-:S05]  /*8580*/  IADD3 R13, P0, R2, R9, RZ ;  /* 0x00000009020d7210 */ /* 0x010fca0007f1e0ff */
[----:B------:R-:W-:-:S04]  /*8590*/  IMAD.X R17, RZ, RZ, R3, P0 ;  /* 0x000000ffff117224 */ /* 0x000fc800000e0603 */
[----:B0-----:R-:W-:-:S04]  /*85a0*/  IMAD.WIDE.U32 R8, R17, R14, RZ ;  /* 0x0000000e11087225 */ /* 0x001fc800078e00ff */
[----:B------:R-:W-:-:S04]  /*85b0*/  IMAD.WIDE.U32 R10, P0, R13, R15, R8 ;  /* 0x0000000f0d0a7225 */ /* 0x000fc80007800008 */
[----:B------:R-:W-:-:S04]  /*85c0*/  IMAD.WIDE.U32 R8, R13, R14, RZ ;  /* 0x0000000e0d087225 */ /* 0x000fc800078e00ff */
[----:B------:R-:W-:Y:S01]  /*85d0*/  IMAD.X R13, RZ, RZ, RZ, P0 ;  /* 0x000000ffff0d7224 */ /* 0x000fe200000e06ff */
[----:B------:R-:W-:Y:S01]  /*85e0*/  IADD3 RZ, P0, R9, R10, RZ ;  /* 0x0000000a09ff7210 */ /* 0x000fe20007f1e0ff */
[----:B------:R-:W-:-:S04]  /*85f0*/  IMAD.MOV.U32 R12, RZ, RZ, R11 ;  /* 0x000000ffff0c7224 */ /* 0x000fc800078e000b */
[----:B------:R-:W-:-:S08]  /*8600*/  IMAD.WIDE.U32.X R12, R17, R15, R12, P0 ;  /* 0x0000000f110c7225 */ /* 0x000fd000000e040c */
.L_x_41:
[----:B------:R-:W4:Y:S01]  /*8610*/  LDC.64 R28, c[0x0][0x640] ;  /* 0x00019000ff1c7b82 */ /* 0x000f220000000a00 */
[-C--:B--2---:R-:W-:Y:S01]  /*8620*/  SHF.R.U64 R17, R12, R16.reuse, R13 ;  /* 0x000000100c117219 */ /* 0x084fe2000000120d */
[----:B-1----:R-:W-:Y:S01]  /*8630*/  IMAD.MOV R21, RZ, RZ, -R21 ;  /* 0x000000ffff157224 */ /* 0x002fe200078e0a15 */
[----:B0-----:R-:W-:Y:S01]  /*8640*/  SHF.R.U32.HI R8, RZ, R16, R13 ;  /* 0x00000010ff087219 */ /* 0x001fe2000001160d */
[----:B------:R-:W-:Y:S01]  /*8650*/  ULDC UR6, c[0x0][0x154] ;  /* 0x0000550000067ab9 */ /* 0x000fe20000000800 */
[----:B------:R-:W-:Y:S01]  /*8660*/  IADD3 R11, P0, RZ, -R17, RZ ;  /* 0x80000011ff0b7210 */ /* 0x000fe20007f1e0ff */
[----:B------:R-:W-:Y:S02]  /*8670*/  IMAD R23, R23, R21, R20 ;  /* 0x0000001517177224 */ /* 0x000fe400078e0214 */
[----:B------:R-:W0:Y:S01]  /*8680*/  LDC R12, c[0x0][0x618] ;  /* 0x00018600ff0c7b82 */ /* 0x000e220000000800 */
[----:B------:R-:W-:Y:S02]  /*8690*/  IMAD.MOV.U32 R13, RZ, RZ, 0x1 ;  /* 0x00000001ff0d7424 */ /* 0x000fe400078e00ff */
[----:B------:R-:W-:-:S04]  /*86a0*/  IMAD.X R9, RZ, RZ, ~R8, P0 ;  /* 0x000000ffff097224 */ /* 0x000fc800000e0e08 */
[-C--:B------:R-:W-:Y:S01]  /*86b0*/  IMAD R10, R9, R18.reuse, RZ ;  /* 0x00000012090a7224 */ /* 0x080fe200078e02ff */
[----:B------:R-:W1:Y:S01]  /*86c0*/  LDC R24, c[0x0][0x608] ;  /* 0x00018200ff187b82 */ /* 0x000e620000000800 */
[----:B------:R-:W-:-:S04]  /*86d0*/  IMAD.WIDE.U32 R8, R11, R18, R2 ;  /* 0x000000120b087225 */ /* 0x000fc800078e0002 */
[----:B------:R-:W-:Y:S01]  /*86e0*/  IMAD R11, R11, R19, R10 ;  /* 0x000000130b0b7224 */ /* 0x000fe200078e020a */
[----:B------:R-:W-:Y:S02]  /*86f0*/  I2FP.F32.U32 R10, R22 ;  /* 0x00000016000a7245 */ /* 0x000fe40000201000 */
[----:B------:R-:W2:Y:S01]  /*8700*/  LDC R26, c[0x0][0x658] ;  /* 0x00019600ff1a7b82 */ /* 0x000ea20000000800 */
[----:B------:R-:W-:Y:S01]  /*8710*/  IMAD.IADD R9, R9, 0x1, R11 ;  /* 0x0000000109097824 */ /* 0x000fe200078e020b */
[----:B----4-:R-:W-:Y:S01]  /*8720*/  ISETP.NE.U32.AND P0, PT, R28, RZ, PT ;  /* 0x000000ff1c00720c */ /* 0x010fe20003f05070 */
[----:B------:R-:W-:Y:S01]  /*8730*/  FMUL R10, R10, UR6 ;  /* 0x000000060a0a7c20 */ /* 0x000fe20008400000 */
[----:B------:R-:W-:Y:S02]  /*8740*/  IMAD.MOV.U32 R11, RZ, RZ, -0x1 ;  /* 0xffffffffff0b7424 */ /* 0x000fe400078e00ff */
[----:B------:R-:W-:Y:S01]  /*8750*/  ISETP.NE.AND.EX P0, PT, R29, RZ, PT, P0 ;  /* 0x000000ff1d00720c */ /* 0x000fe20003f05300 */
[----:B------:R4:W2:Y:S01]  /*8760*/  F2I.U32.TRUNC.NTZ R19, R10 ;  /* 0x0000000a00137305 */ /* 0x0008a2000020f000 */
[----:B------:R-:W3:Y:S01]  /*8770*/  LDC R21, c[0x0][0x148] ;  /* 0x00005200ff157b82 */ /* 0x000ee20000000800 */
[----:B0-----:R-:W-:-:S02]  /*8780*/  SHF.R.U64 R16, R8, R12, R9 ;  /* 0x0000000c08107219 */ /* 0x001fc40000001209 */
[----:B------:R-:W-:-:S05]  /*8790*/  SHF.R.U32.HI R9, RZ, R12, R9 ;  /* 0x0000000cff097219 */ /* 0x000fca0000011609 */
[----:B------:R-:W0:Y:S01]  /*87a0*/  LDC R20, c[0x0][0x600] ;  /* 0x00018000ff147b82 */ /* 0x000e220000000800 */
[-CC-:B-1----:R-:W-:Y:S02]  /*87b0*/  SHF.R.U64 R14, R16, R24.reuse, R9.reuse ;  /* 0x00000018100e7219 */ /* 0x182fe40000001209 */
[----:B------:R-:W-:-:S05]  /*87c0*/  SHF.R.U32.HI R9, RZ, R24, R9 ;  /* 0x00000018ff097219 */ /* 0x000fca0000011609 */
[----:B------:R-:W1:Y:S01]  /*87d0*/  LDC R27, c[0x0][0x648] ;  /* 0x00019200ff1b7b82 */ /* 0x000e620000000800 */
[-CC-:B--2---:R-:W-:Y:S02]  /*87e0*/  SHF.R.U64 R18, R14, R26.reuse, R9.reuse ;  /* 0x0000001a0e127219 */ /* 0x184fe40000001209 */
[-C--:B------:R-:W-:Y:S02]  /*87f0*/  SHF.L.U32 R11, R11, R26.reuse, RZ ;  /* 0x0000001a0b0b7219 */ /* 0x080fe400000006ff */
[-C--:B------:R-:W-:Y:S01]  /*8800*/  SHF.R.U32.HI R9, RZ, R26.reuse, R9 ;  /* 0x0000001aff097219 */ /* 0x080fe20000011609 */
[----:B------:R-:W-:Y:S01]  /*8810*/  IMAD.MOV.U32 R8, RZ, RZ, R18 ;  /* 0x000000ffff087224 */ /* 0x000fe200078e0012 */
[----:B------:R-:W-:Y:S01]  /*8820*/  SHF.L.U32 R58, R13, R26, RZ ;  /* 0x0000001a0d3a7219 */ /* 0x000fe200000006ff */
[----:B------:R-:W2:Y:S01]  /*8830*/  LDC R30, c[0x0][0x638] ;  /* 0x00018e00ff1e7b82 */ /* 0x000ea20000000800 */
[----:B------:R-:W-:-:S07]  /*8840*/  LOP3.LUT R25, RZ, R11, RZ, 0x33, !PT ;  /* 0x0000000bff197212 */ /* 0x000fce00078e33ff */
[----:B------:R-:W0:Y:S01]  /*8850*/  LDC R31, c[0x0][0x610] ;  /* 0x00018400ff1f7b82 */ /* 0x000e220000000800 */
[----:B----4-:R-:W-:Y:S05]  /*8860*/  @!P0 BRA `(.L_x_42) ;  /* 0x0000000000288947 */ /* 0x010fea0003800000 */
        /* <DEDUP_REMOVED lines=10> */
.L_x_42:
[----:B------:R-:W-:Y:S01]  /*8910*/  ISETP.NE.AND P0, PT, R0, 0x1, PT ;  /* 0x000000010000780c */ /* 0x000fe20003f05270 */
[----:B0-----:R-:W-:Y:S01]  /*8920*/  VIADD R13, R20, 0xffffffff ;  /* 0xffffffff140d7836 */ /* 0x001fe20000000000 */
[----:B-1----:R-:W-:Y:S01]  /*8930*/  SHF.R.U64 R8, R8, R27, R9 ;  /* 0x0000001b08087219 */ /* 0x002fe20000001209 */
[----:B------:R-:W-:Y:S01]  /*8940*/  IMAD.MOV R19, RZ, RZ, -R19 ;  /* 0x000000ffff137224 */ /* 0x000fe200078e0a13 */
[----:B------:R-:W-:Y:S01]  /*8950*/  LOP3.LUT R11, R14, R25, RZ, 0xc0, !PT ;  /* 0x000000190e0b7212 */ /* 0x000fe200078ec0ff */
[----:B------:R-:W-:Y:S02]  /*8960*/  IMAD.MOV.U32 R10, RZ, RZ, 0x1 ;  /* 0x00000001ff0a7424 */ /* 0x000fe400078e00ff */
[----:B------:R-:W-:Y:S02]  /*8970*/  IMAD.MOV R9, RZ, RZ, -R8 ;  /* 0x000000ffff097224 */ /* 0x000fe400078e0a08 */
[----:B------:R-:W-:Y:S01]  /*8980*/  IMAD R58, R58, R8, R11 ;  /* 0x000000083a3a7224 */ /* 0x000fe200078e020b */
[----:B------:R-:W-:Y:S01]  /*8990*/  LOP3.LUT R11, R16, R13, RZ, 0xc0, !PT ;  /* 0x0000000d100b7212 */ /* 0x000fe200078ec0ff */
[----:B--2---:R-:W-:-:S02]  /*89a0*/  IMAD R8, R9, R30, R18 ;  /* 0x0000001e09087224 */ /* 0x004fc400078e0212 */
[----:B---3--:R-:W-:Y:S02]  /*89b0*/  @P0 IMAD R23, R21, R19, R22 ;  /* 0x0000001315170224 */ /* 0x008fe400078e0216 */
[----:B------:R-:W-:Y:S01]  /*89c0*/  IMAD R9, R8, R20, R11 ;  /* 0x0000001408097224 */ /* 0x000fe200078e020b */
[----:B------:R-:W-:Y:S01]  /*89d0*/  PRMT R8, R10, 0x7610, R8 ;  /* 0x000076100a087816 */ /* 0x000fe20000000008 */
[----:B------:R-:W-:Y:S02]  /*89e0*/  IMAD R58, R58, R31, R23 ;  /* 0x0000001f3a3a7224 */ /* 0x000fe400078e0217 */
[----:B------:R-:W-:-:S03]  /*89f0*/  IMAD.MOV.U32 R12, RZ, RZ, R17 ;  /* 0x000000ffff0c7224 */ /* 0x000fc600078e0011 */
[----:B------:R-:W-:Y:S02]  /*8a00*/  SEL R14, R9, R58, !P0 ;  /* 0x0000003a090e7207 */ /* 0x000fe40004000000 */
[----:B------:R-:W-:-:S07]  /*8a10*/  SEL R58, R58, R9, !P0 ;  /* 0x000000093a3a7207 */ /* 0x000fce0004000000 */
.L_x_40:
[----:B------:R-:W-:Y:S01]  /*8a20*/  UIADD3 UR5, UR9, UR5, URZ ;  /* 0x0000000509057290 */ /* 0x000fe2000fffe03f */
[----:B------:R-:W-:Y:S01]  /*8a30*/  LOP3.LUT P0, RZ, R8, 0xff, RZ, 0xc0, !PT ;  /* 0x000000ff08ff7812 */ /* 0x000fe2000780c0ff */
[----:B------:R-:W-:Y:S02]  /*8a40*/  IMAD.MOV.U32 R8, RZ, RZ, R58 ;  /* 0x000000ffff087224 */ /* 0x000fe400078e003a */
[----:B------:R-:W-:Y:S02]  /*8a50*/  USHF.R.U32.HI UR6, URZ, 0x1, UR5 ;  /* 0x000000013f067899 */ /* 0x000fe40008011605 */
[----:B------:R-:W-:Y:S02]  /*8a60*/  UISETP.GT.U32.AND UP1, UPT, UR5, 0x1, UPT ;  /* 0x000000010500788c */ /* 0x000fe4000bf24070 */
[----:B------:R-:W-:Y:S02]  /*8a70*/  ULOP3.LUT UR6, UR6, 0x1, URZ, 0xc0, !UPT ;  /* 0x0000000106067892 */ /* 0x000fe4000f8ec03f */
[----:B------:R-:W-:-:S02]  /*8a80*/  UISETP.LT.U32.AND UP1, UPT, UR9, 0x2, UP1 ;  /* 0x000000020900788c */ /* 0x000fc40008f21070 */
[----:B------:R-:W-:Y:S02]  /*8a90*/  UISETP.NE.U32.AND UP0, UPT, UR6, 0x1, UPT ;  /* 0x000000010600788c */ /* 0x000fe4000bf05070 */
[----:B------:R-:W-:Y:S02]  /*8aa0*/  USEL UR7, URZ, 0x1, !UP1 ;  /* 0x000000013f077887 */ /* 0x000fe4000c800000 */
[----:B------:R-:W-:Y:S02]  /*8ab0*/  UISETP.GT.U32.AND UP0, UPT, UR9, 0x1, !UP0 ;  /* 0x000000010900788c */ /* 0x000fe4000c704070 */
[----:B------:R-:W-:Y:S02]  /*8ac0*/  ULOP3.LUT UR5, UR5, 0x1, URZ, 0xc0, !UPT ;  /* 0x0000000105057892 */ /* 0x000fe4000f8ec03f */
[----:B------:R-:W-:-:S04]  /*8ad0*/  USEL UR6, URZ, 0x1, !UP0 ;  /* 0x000000013f067887 */ /* 0x000fc8000c000000 */
[----:B------:R-:W-:Y:S01]  /*8ae0*/  ULOP3.LUT UR4, UR6, UR4, UR7, 0x96, !UPT ;  /* 0x0000000406047292 */ /* 0x000fe2000f8e9607 */
[----:B------:R-:W-:Y:S11]  /*8af0*/  @P0 BRA `(.L_x_43) ;  /* 0xffffff8400c80947 */ /* 0x000ff6000383ffff */
[----:B------:R-:W-:Y:S05]  /*8b00*/  EXIT ;  /* 0x000000000000794d */ /* 0x000fea0003800000 */
.L_x_7:
[----:B0-----:R-:W-:Y:S01]  /*8b10*/  ULDC.64 UR4, c[0x0][0x650] ;  /* 0x0001940000047ab9 */ /* 0x001fe20000000a00 */
        /* <DEDUP_REMOVED lines=25> */
.L_x_45:
[----:B------:R-:W0:Y:S01]  /*8cb0*/  LDC.64 R26, c[0x0][0x640] ;  /* 0x00019000ff1a7b82 */ /* 0x000e220000000a00 */
[-CC-:B------:R-:W-:Y:S01]  /*8cc0*/  SHF.R.U64 R18, R16, R12.reuse, R17.reuse ;  /* 0x0000000c10127219 */ /* 0x180fe20000001211 */
[----:B------:R-:W-:Y:S01]  /*8cd0*/  IMAD.MOV.U32 R30, RZ, RZ, 0x1 ;  /* 0x00000001ff1e7424 */ /* 0x000fe200078e00ff */
[----:B------:R-:W-:Y:S02]  /*8ce0*/  SHF.R.U32.HI R6, RZ, R12, R17 ;  /* 0x0000000cff067219 */ /* 0x000fe40000011611 */
[----:B------:R-:W-:-:S03]  /*8cf0*/  IADD3 R15, P0, RZ, -R18, RZ ;  /* 0x80000012ff0f7210 */ /* 0x000fc60007f1e0ff */
[----:B------:R-:W1:Y:S02]  /*8d00*/  LDC R14, c[0x0][0x618] ;  /* 0x00018600ff0e7b82 */ /* 0x000e640000000800 */
[----:B------:R-:W-:-:S04]  /*8d10*/  IMAD.X R7, RZ, RZ, ~R6, P0 ;  /* 0x000000ffff077224 */ /* 0x000fc800000e0e06 */
[-C--:B------:R-:W-:Y:S02]  /*8d20*/  IMAD R12, R7, R22.reuse, RZ ;  /* 0x00000016070c7224 */ /* 0x080fe400078e02ff */
[----:B------:R-:W2:Y:S01]  /*8d30*/  LDC R16, c[0x0][0x608] ;  /* 0x00018200ff107b82 */ /* 0x000ea20000000800 */
[----:B------:R-:W-:-:S04]  /*8d40*/  IMAD.WIDE.U32 R6, R15, R22, R2 ;  /* 0x000000160f067225 */ /* 0x000fc800078e0002 */
[----:B------:R-:W-:-:S03]  /*8d50*/  IMAD R15, R15, R23, R12 ;  /* 0x000000170f0f7224 */ /* 0x000fc600078e020c */
[----:B------:R-:W3:Y:S01]  /*8d60*/  LDC R25, c[0x0][0x658] ;  /* 0x00019600ff197b82 */ /* 0x000ee20000000800 */
[----:B------:R-:W-:Y:S01]  /*8d70*/  IMAD.IADD R7, R7, 0x1, R15 ;  /* 0x0000000107077824 */ /* 0x000fe200078e020f */
[----:B0-----:R-:W-:-:S04]  /*8d80*/  ISETP.NE.U32.AND P0, PT, R26, RZ, PT ;  /* 0x000000ff1a00720c */ /* 0x001fc80003f05070 */
[----:B------:R-:W-:Y:S02]  /*8d90*/  ISETP.NE.AND.EX P0, PT, R27, RZ, PT, P0 ;  /* 0x000000ff1b00720c */ /* 0x000fe40003f05300 */
[----:B------:R-:W0:Y:S01]  /*8da0*/  LDC R23, c[0x0][0x600] ;  /* 0x00018000ff177b82 */ /* 0x000e220000000800 */
[-CC-:B-1----:R-:W-:Y:S02]  /*8db0*/  SHF.R.U64 R12, R6, R14.reuse, R7.reuse ;  /* 0x0000000e060c7219 */ /* 0x182fe40000001207 */
[----:B------:R-:W-:Y:S01]  /*8dc0*/  SHF.R.U32.HI R7, RZ, R14, R7 ;  /* 0x0000000eff077219 */ /* 0x000fe20000011607 */
[----:B------:R-:W-:-:S04]  /*8dd0*/  IMAD.MOV.U32 R14, RZ, RZ, -0x1 ;  /* 0xffffffffff0e7424 */ /* 0x000fc800078e00ff */
        /* <DEDUP_REMOVED lines=21> */
.L_x_46:
[----:B------:R-:W-:Y:S01]  /*8f30*/  ISETP.NE.AND P0, PT, R0, 0x1, PT ;  /* 0x000000010000780c */ /* 0x000fe20003f05270 */
[----:B0-----:R-:W-:Y:S01]  /*8f40*/  VIADD R15, R23, 0xffffffff ;  /* 0xffffffff170f7836 */ /* 0x001fe20000000000 */
[----:B-1----:R-:W-:Y:S02]  /*8f50*/  SHF.R.U64 R7, R6, R24, R7 ;  /* 0x0000001806077219 */ /* 0x002fe40000001207 */
[----:B------:R-:W-:Y:S02]  /*8f60*/  SHF.L.U32 R30, R30, R25, RZ ;  /* 0x000000191e1e7219 */ /* 0x000fe400000006ff */
[----:B------:R-:W-:Y:S01]  /*8f70*/  LOP3.LUT R6, R21, R32, RZ, 0xc0, !PT ;  /* 0x0000002015067212 */ /* 0x000fe200078ec0ff */
[----:B------:R-:W-:Y:S01]  /*8f80*/  IMAD.MOV R11, RZ, RZ, -R7 ;  /* 0x000000ffff0b7224 */ /* 0x000fe200078e0a07 */
[----:B------:R-:W-:-:S03]  /*8f90*/  LOP3.LUT R12, R12, R15, RZ, 0xc0, !PT ;  /* 0x0000000f0c0c7212 */ /* 0x000fc600078ec0ff */
[----:B------:R-:W-:Y:S02]  /*8fa0*/  IMAD R6, R30, R7, R6 ;  /* 0x000000071e067224 */ /* 0x000fe400078e0206 */
[----:B------:R-:W-:Y:S02]  /*8fb0*/  @P0 IMAD R9, R13, R20, R10 ;  /* 0x000000140d090224 */ /* 0x000fe400078e020a */
[----:B--2---:R-:W-:Y:S02]  /*8fc0*/  IMAD R7, R11, R28, R22 ;  /* 0x0000001c0b077224 */ /* 0x004fe400078e0216 */
[----:B---3--:R-:W-:Y:S02]  /*8fd0*/  IMAD R6, R6, R29, R9 ;  /* 0x0000001d06067224 */ /* 0x008fe400078e0209 */
[----:B------:R-:W-:Y:S02]  /*8fe0*/  IMAD R9, R7, R23, R12 ;  /* 0x0000001707097224 */ /* 0x000fe400078e020c */
[----:B------:R-:W-:-:S03]  /*8ff0*/  IMAD.MOV.U32 R10, RZ, RZ, 0x1 ;  /* 0x00000001ff0a7424 */ /* 0x000fc600078e00ff */
[----:B------:R-:W-:Y:S02]  /*9000*/  SEL R7, R9, R6, !P0 ;  /* 0x0000000609077207 */ /* 0x000fe40004000000 */
[----:B------:R-:W-:Y:S02]  /*9010*/  PRMT R12, R10, 0x7610, R12 ;  /* 0x000076100a0c7816 */ /* 0x000fe4000000000c */
[----:B------:R-:W-:-:S07]  /*9020*/  SEL R6, R6, R9, !P0 ;  /* 0x0000000906067207 */ /* 0x000fce0004000000 */
.L_x_44:
[----:B------:R-:W-:-:S08]  /*9030*/  NOP ;  /* 0x0000000000007918 */ /* 0x000fd00000000000 */
[----:B------:R-:W0:-:S00]  /*9040*/  USETMAXREG.DEALLOC.CTAPOOL 0x28 ;  /* 0x00000028000079c8 */ /* 0x000e0000080e0500 */
[----:B0-----:R-:W-:-:S13]  /*9050*/  ISETP.NE.AND P0, PT, R8, RZ, PT ;  /* 0x000000ff0800720c */ /* 0x001fda0003f05270 */
[----:B------:R-:W-:Y:S05]  /*9060*/  @P0 EXIT ;  /* 0x000000000000094d */ /* 0x000fea0003800000 */
[----:B------:R-:W-:Y:S01]  /*9070*/  LOP3.LUT P0, RZ, R12, 0xff, RZ, 0xc0, !PT ;  /* 0x000000ff0cff7812 */ /* 0x000fe2000780c0ff */
[----:B------:R-:W-:Y:S02]  /*9080*/  IMAD.MOV.U32 R16, RZ, RZ, 0x1 ;  /* 0x00000001ff107424 */ /* 0x000fe400078e00ff */
[----:B------:R-:W-:-:S10]  /*9090*/  IMAD.MOV.U32 R15, RZ, RZ, RZ ;  /* 0x000000ffff0f7224 */ /* 0x000fd400078e00ff */
[----:B------:R-:W-:Y:S05]  /*90a0*/  @!P0 BRA `(.L_x_47) ;  /* 0x0000000c00748947 */ /* 0x000fea0003800000 */
[----:B------:R-:W0:Y:S01]  /*90b0*/  LDC R8, c[0x0][0x28c] ;  /* 0x0000a300ff087b82 */ /* 0x000e220000000800 */
[----:B------:R-:W1:Y:S01]  /*90c0*/  S2R R11, SR_CgaCtaId ;  /* 0x00000000000b7919 */ /* 0x000e620000008800 */
[----:B------:R-:W-:Y:S01]  /*90d0*/  ULDC UR5, c[0x0][0x658] ;  /* 0x0001960000057ab9 */ /* 0x000fe20000000800 */
[----:B------:R-:W-:Y:S01]  /*90e0*/  UMOV UR7, 0xffffffff ;  /* 0xffffffff00077882 */ /* 0x000fe20000000000 */
[----:B------:R-:W-:Y:S01]  /*90f0*/  ULDC UR6, c[0x0][0xc] ;  /* 0x0000030000067ab9 */ /* 0x000fe20000000800 */
[----:B------:R-:W-:Y:S01]  /*9100*/  USHF.L.U32 UR9, UR7, UR5, URZ ;  /* 0x0000000507097299 */ /* 0x000fe2000800063f */
[----:B------:R-:W-:Y:S01]  /*9110*/  BSSY B0, `(.L_x_47) ;  /* 0x00000d6000007945 */ /* 0x000fe20003800000 */
[----:B------:R-:W-:Y:S01]  /*9120*/  UMOV UR8, 0x1 ;  /* 0x0000000100087882 */ /* 0x000fe20000000000 */
[----:B------:R-:W-:Y:S01]  /*9130*/  ULDC UR7, c[0x0][0x10] ;  /* 0x0000040000077ab9 */ /* 0x000fe20000000800 */
[----:B------:R-:W-:Y:S01]  /*9140*/  USHF.L.U32 UR5, UR8, UR5, URZ ;  /* 0x0000000508057299 */ /* 0x000fe2000800063f */
[----:B------:R-:W-:Y:S01]  /*9150*/  IMAD.MOV.U32 R13, RZ, RZ, 0x1 ;  /* 0x00000001ff0d7424 */ /* 0x000fe200078e00ff */
[----:B------:R-:W-:Y:S01]  /*9160*/  UIMAD.WIDE.U32 UR6, UR6, UR7, URZ ;  /* 0x00000007060672a5 */ /* 0x000fe2000f8e003f */
[----:B------:R-:W-:Y:S01]  /*9170*/  LOP3.LUT R17, R5, 0x2, RZ, 0xfc, !PT ;  /* 0x0000000205117812 */ /* 0x000fe200078efcff */
[----:B------:R-:W-:Y:S01]  /*9180*/  ULDC UR8, c[0x0][0x14] ;  /* 0x0000050000087ab9 */ /* 0x000fe20000000800 */
[----:B------:R-:W-:Y:S01]  /*9190*/  IMAD.MOV.U32 R16, RZ, RZ, 0x1 ;  /* 0x00000001ff107424 */ /* 0x000fe200078e00ff */
[----:B------:R-:W-:Y:S01]  /*91a0*/  UIMAD.WIDE.U32 UR30, UR6, UR8, URZ ;  /* 0x00000008061e72a5 */ /* 0x000fe2000f8e003f */
[----:B------:R-:W-:Y:S01]  /*91b0*/  IMAD.MOV.U32 R15, RZ, RZ, RZ ;  /* 0x000000ffff0f7224 */ /* 0x000fe200078e00ff */
[----:B------:R-:W-:Y:S01]  /*91c0*/  UIMAD UR7, UR7, UR8, URZ ;  /* 0x00000008070772a4 */ /* 0x000fe2000f8e023f */
[----:B------:R-:W-:Y:S01]  /*91d0*/  ULDC UR4, c[0x0][0x600] ;  /* 0x0001800000047ab9 */ /* 0x000fe20000000800 */
[----:B------:R-:W-:-:S02]  /*91e0*/  ULOP3.LUT UR6, URZ, UR9, URZ, 0x33, !UPT ;  /* 0x000000093f067292 */ /* 0x000fc4000f8e333f */
[----:B------:R-:W-:Y:S01]  /*91f0*/  UIADD3 UR4, UR4, -0x1, URZ ;  /* 0xffffffff04047890 */ /* 0x000fe2000fffe03f */
[----:B0-----:R-:W-:Y:S01]  /*9200*/  VIADD R8, R8, 0xff ;  /* 0x000000ff08087836 */ /* 0x001fe20000000000 */
[----:B------:R-:W-:Y:S01]  /*9210*/  UIADD3 UR7, UR31, UR7, URZ ;  /* 0x000000071f077290 */ /* 0x000fe2000fffe03f */
[----:B------:R-:W-:-:S03]  /*9220*/  ULDC.64 UR38, c[0x0][0x198] ;  /* 0x0000660000267ab9 */ /* 0x000fc60000000a00 */
[----:B------:R-:W-:-:S04]  /*9230*/  SHF.R.S32.HI R9, RZ, 0x1f, R8 ;  /* 0x0000001fff097819 */ /* 0x000fc80000011408 */
[----:B------:R-:W-:Y:S01]  /*9240*/  LEA.HI R9, R9, R8, RZ, 0x8 ;  /* 0x0000000809097211 */ /* 0x000fe200078f40ff */
[C---:B-1----:R-:W-:Y:S02]  /*9250*/  IMAD.SHL.U32 R12, R11.reuse, 0x10, RZ ;  /* 0x000000100b0c7824 */ /* 0x042fe400078e00ff */
[----:B------:R-:W-:Y:S01]  /*9260*/  IMAD.SHL.U32 R11, R11, 0x800, RZ ;  /* 0x000008000b0b7824 */ /* 0x000fe200078e00ff */
[----:B------:R-:W-:Y:S02]  /*9270*/  SHF.R.S32.HI R14, RZ, 0x8, R9 ;  /* 0x00000008ff0e7819 */ /* 0x000fe40000011409 */
[----:B------:R-:W-:Y:S02]  /*9280*/  LOP3.LUT R12, R12, 0x10, RZ, 0xc0, !PT ;  /* 0x000000100c0c7812 */ /* 0x000fe400078ec0ff */
[----:B------:R-:W-:Y:S01]  /*9290*/  LOP3.LUT R11, R11, 0x800, RZ, 0xc0, !PT ;  /* 0x000008000b0b7812 */ /* 0x000fe200078ec0ff */
[----:B------:R-:W-:-:S07]  /*92a0*/  VIADD R10, R14, 0x1 ;  /* 0x000000010e0a7836 */ /* 0x000fce0000000000 */
.L_x_58:
[----:B------:R-:W-:-:S03]  /*92b0*/  UMOV UR8, 0xffffffff ;  /* 0xffffffff00087882 */ /* 0x000fc60000000000 */
[----:B------:R-:W-:Y:S05]  /*92c0*/  BRA.DIV UR8, `(.L_x_48) ;  /* 0x0000000e08947947 */ /* 0x000fea000b800000 */
[----:B------:R-:W-:-:S13]  /*92d0*/  ELECT P0, URZ, PT ;  /* 0x00000000003f782f */ /* 0x000fda0003800000 */
.L_x_67:
[----:B------:R-:W0:Y:S01]  /*92e0*/  LDC R8, c[0x0][0x28c] ;  /* 0x0000a300ff087b82 */ /* 0x000e220000000800 */
[----:B------:R-:W-:Y:S01]  /*92f0*/  BSSY B1, `(.L_x_49) ;  /* 0x0000044000017945 */ /* 0x000fe20003800000 */
[----:B0-----:R-:W-:-:S13]  /*9300*/  ISETP.LT.OR P0, PT, R8, 0x1, !P0 ;  /* 0x000000010800780c */ /* 0x001fda0004701670 */
[----:B------:R-:W-:Y:S05]  /*9310*/  @P0 BRA `(.L_x_50) ;  /* 0x0000000400040947 */ /* 0x000fea0003800000 */
[----:B------:R-:W-:Y:S02]  /*9320*/  IMAD R21, R6, 0x180, RZ ;  /* 0x0000018006157824 */ /* 0x000fe400078e02ff */
[----:B------:R-:W-:Y:S02]  /*9330*/  IMAD R22, R7, 0x20, R12 ;  /* 0x0000002007167824 */ /* 0x000fe400078e020c */
[----:B------:R-:W-:Y:S02]  /*9340*/  IMAD.MOV.U32 R24, RZ, RZ, RZ ;  /* 0x000000ffff187224 */ /* 0x000fe400078e00ff */
[----:B------:R-:W-:Y:S02]  /*9350*/  IMAD.MOV.U32 R6, RZ, RZ, R10 ;  /* 0x000000ffff067224 */ /* 0x000fe400078e000a */
[----:B------:R-:W-:Y:S02]  /*9360*/  IMAD.MOV.U32 R7, RZ, RZ, R16 ;  /* 0x000000ffff077224 */ /* 0x000fe400078e0010 */
[----:B------:R-:W-:-:S07]  /*9370*/  IMAD.MOV.U32 R8, RZ, RZ, R15 ;  /* 0x000000ffff087224 */ /* 0x000fce00078e000f */
.L_x_53:
[----:B------:R-:W0:Y:S01]  /*9380*/  S2R R20, SR_CgaCtaId ;  /* 0x0000000000147919 */ /* 0x000e220000008800 */
[----:B------:R-:W-:Y:S02]  /*9390*/  MOV R9, 0x400 ;  /* 0x0000040000097802 */ /* 0x000fe40000000f00 */
[----:B------:R-:W-:-:S13]  /*93a0*/  LOP3.LUT P1, RZ, R4, 0x7f, RZ, 0xc0, !PT ;  /* 0x0000007f04ff7812 */ /* 0x000fda000782c0ff */
[----:B------:R-:W1:Y:S01]  /*93b0*/  @!P1 LDC R19, c[0x0][0x500] ;  /* 0x00014000ff139b82 */ /* 0x000e620000000800 */
[----:B0-----:R-:W-:Y:S02]  /*93c0*/  LEA R23, R20, R9, 0x18 ;  /* 0x0000000914177211 */ /* 0x001fe400078ec0ff */
[----:B------:R-:W-:-:S03]  /*93d0*/  SHF.L.U32 R9, R7, 0x1f, RZ ;  /* 0x0000001f07097819 */ /* 0x000fc600000006ff */
[----:B------:R-:W-:-:S04]  /*93e0*/  IMAD R20, R8, 0x8, R23 ;  /* 0x0000000808147824 */ /* 0x000fc800078e0217 */
[----:B------:R-:W0:Y:S02]  /*93f0*/  SYNCS.PHASECHK.TRANS64.TRYWAIT P0, [R20+URZ+0x10], R9 ;  /* 0x00001009140075a7 */ /* 0x000e24000800017f */
[----:B01----:R-:W-:Y:S05]  /*9400*/  @!P0 BRA `(.L_x_51) ;  /* 0x0000000c00648947 */ /* 0x003fea0003800000 */
.L_x_68:
[----:B0-----:R-:W-:Y:S01]  /*9410*/  PRMT R9, R17, 0x9910, RZ ;  /* 0x0000991011097816 */ /* 0x001fe200000000ff */
[----:B------:R0:W-:Y:S03]  /*9420*/  @!P1 SYNCS.ARRIVE.TRANS64 RZ, [R20+URZ], R19 ;  /* 0x0000001314ff99a7 */ /* 0x0001e6000800003f */
[----:B------:R-:W-:-:S13]  /*9430*/  ISETP.NE.AND P0, PT, R9, 0x2, PT ;  /* 0x000000020900780c */ /* 0x000fda0003f05270 */
[----:B0-----:R-:W-:Y:S05]  /*9440*/  @P0 BRA `(.L_x_52) ;  /* 0x0000000000040947 */ /* 0x001fea0003800000 */
[----:B------:R-:W-:Y:S01]  /*9450*/  BPT.TRAP 0x1 ;  /* 0x000000040000795c */ /* 0x000fe20000300000 */
.L_x_52:
[----:B------:R-:W-:Y:S01]  /*9460*/  IMAD R9, R8, 0x18000, R23 ;  /* 0x0001800008097824 */ /* 0x000fe200078e0217 */
[----:B------:R-:W-:Y:S01]  /*9470*/  R2UR UR34, R24 ;  /* 0x00000000182272ca */ /* 0x000fe200000e0000 */
[----:B------:R-:W-:Y:S01]  /*9480*/  VIADD R6, R6, 0xffffffff ;  /* 0xffffffff06067836 */ /* 0x000fe20000000000 */
[----:B------:R-:W-:Y:S01]  /*9490*/  R2UR UR33, R20 ;  /* 0x00000000142172ca */ /* 0x000fe200000e0000 */
[----:B------:R-:W-:Y:S01]  /*94a0*/  UIADD3 UR14, UP0, UR38, 0xf0, URZ ;  /* 0x000000f0260e7890 */ /* 0x000fe2000ff1e03f */
[----:B------:R-:W-:Y:S01]  /*94b0*/  R2UR UR24, R9 ;  /* 0x00000000091872ca */ /* 0x000fe200000e0000 */
[----:B------:R-:W-:Y:S01]  /*94c0*/  IMAD R9, R8, 0x2000, R11 ;  /* 0x0000200008097824 */ /* 0x000fe200078e020b */
[----:B------:R-:W-:Y:S01]  /*94d0*/  R2UR UR36, R18 ;  /* 0x00000000122472ca */ /* 0x000fe200000e0000 */
[----:B------:R-:W-:Y:S01]  /*94e0*/  UIADD3 UR40, UP1, UR38, 0x1f0, URZ ;  /* 0x000001f026287890 */ /* 0x000fe2000ff3e03f */
[----:B------:R-:W-:Y:S01]  /*94f0*/  R2UR UR35, R21 ;  /* 0x00000000152372ca */ /* 0x000fe200000e0000 */
[----:B------:R-:W-:Y:S01]  /*9500*/  IMAD.IADD R9, R23, 0x1, R9 ;  /* 0x0000000117097824 */ /* 0x000fe200078e0209 */
[----:B------:R-:W-:Y:S01]  /*9510*/  R2UR UR19, R22 ;  /* 0x00000000161372ca */ /* 0x000fe200000e0000 */
[----:B------:R-:W-:Y:S01]  /*9520*/  UIADD3.X UR15, URZ, UR39, URZ, UP0, !UPT ;  /* 0x000000273f0f7290 */ /* 0x000fe200087fe43f */
[----:B------:R-:W-:Y:S01]  /*9530*/  ISETP.GT.AND P1, PT, R6, 0x1, PT ;  /* 0x000000010600780c */ /* 0x000fe20003f24270 */
[----:B------:R-:W-:Y:S01]  /*9540*/  UIADD3 UR26, UR34, 0x80, URZ ;  /* 0x00000080221a7890 */ /* 0x000fe2000fffe03f */
[----:B------:R-:W-:Y:S01]  /*9550*/  R2UR UR8, R9 ;  /* 0x00000000090872ca */ /* 0x000fe200000e0000 */
[----:B------:R-:W-:Y:S01]  /*9560*/  UIADD3.X UR41, URZ, UR39, URZ, UP1, !UPT ;  /* 0x000000273f297290 */ /* 0x000fe20008ffe43f */
[----:B------:R-:W-:Y:S01]  /*9570*/  VIADD R8, R8, 0x1 ;  /* 0x0000000108087836 */ /* 0x000fe20000000000 */
[----:B------:R-:W-:Y:S01]  /*9580*/  UIADD3 UR32, UR24, 0x100, URZ ;  /* 0x0000010018207890 */ /* 0x000fe2000fffe03f */
[----:B------:R-:W-:Y:S01]  /*9590*/  VIADD R24, R24, 0x100 ;  /* 0x0000010018187836 */ /* 0x000fe20000000000 */
[----:B------:R-:W-:Y:S01]  /*95a0*/  UIADD3 UR24, UR24, 0xc100, URZ ;  /* 0x0000c10018187890 */ /* 0x000fe2000fffe03f */
[----:B------:R-:W-:Y:S01]  /*95b0*/  UMOV UR22, 0x0 ;  /* 0x0000000000167882 */ /* 0x000fe20000000000 */
[----:B------:R-:W-:Y:S01]  /*95c0*/  UMOV UR23, 0x10000000 ;  /* 0x1000000000177882 */ /* 0x000fe20000000000 */
[----:B------:R-:W-:Y:S01]  /*95d0*/  ISETP.NE.AND P0, PT, R8, 0x2, PT ;  /* 0x000000020800780c */ /* 0x000fe20003f05270 */
[----:B------:R-:W-:Y:S01]  /*95e0*/  UMOV UR25, UR33 ;  /* 0x0000002100197c82 */ /* 0x000fe20008000000 */
[----:B------:R-:W-:Y:S01]  /*95f0*/  UMOV UR28, UR36 ;  /* 0x00000024001c7c82 */ /* 0x000fe20008000000 */
[----:B------:R-:W-:-:S02]  /*9600*/  UMOV UR27, UR35 ;  /* 0x00000023001b7c82 */ /* 0x000fc40008000000 */
[----:B------:R-:W-:Y:S01]  /*9610*/  UIADD3 UR16, UR8, 0x30100, URZ ;  /* 0x0003010008107890 */ /* 0x000fe2000fffe03f */
[----:B------:R0:W-:Y:S01]  /*9620*/  UTMALDG.3D [UR32], [UR14], desc[UR22] ;  /* 0x000016200e0075b4 */ /* 0x0001e20008011000 */
[----:B------:R-:W-:Y:S01]  /*9630*/  UIADD3 UR8, UR8, 0x31100, URZ ;  /* 0x0003110008087890 */ /* 0x000fe2000fffe03f */
[----:B------:R-:W-:Y:S01]  /*9640*/  SEL R20, RZ, 0x1, P0 ;  /* 0x00000001ff147807 */ /* 0x000fe20000000000 */
[----:B------:R-:W-:Y:S01]  /*9650*/  UMOV UR13, 0x30000 ;  /* 0x00030000000d7882 */ /* 0x000fe20000000000 */
[----:B------:R-:W-:Y:S01]  /*9660*/  UMOV UR17, UR33 ;  /* 0x0000002100117c82 */ /* 0x000fe20008000000 */
[----:B------:R-:W-:Y:S01]  /*9670*/  UMOV UR18, UR34 ;  /* 0x0000002200127c82 */ /* 0x000fe20008000000 */
[----:B------:R-:W-:Y:S01]  /*9680*/  UMOV UR20, UR36 ;  /* 0x0000002400147c82 */ /* 0x000fe20008000000 */
[----:B------:R-:W-:Y:S01]  /*9690*/  UMOV UR9, UR33 ;  /* 0x0000002100097c82 */ /* 0x000fe20008000000 */
[----:B------:R-:W-:Y:S01]  /*96a0*/  UMOV UR11, UR19 ;  /* 0x00000013000b7c82 */ /* 0x000fe20008000000 */
[----:B------:R-:W-:Y:S01]  /*96b0*/  UMOV UR12, UR36 ;  /* 0x00000024000c7c82 */ /* 0x000fe20008000000 */
[----:B------:R0:W-:Y:S01]  /*96c0*/  UTMALDG.3D [UR24], [UR14], desc[UR22] ;  /* 0x000016180e0075b4 */ /* 0x0001e20008011000 */
[----:B------:R-:W-:Y:S01]  /*96d0*/  UMOV UR10, UR26 ;  /* 0x0000001a000a7c82 */ /* 0x000fe20008000000 */
[----:B------:R-:W-:-:S02]  /*96e0*/  LOP3.LUT R7, R7, R20, RZ, 0x3c, !PT ;  /* 0x0000001407077212 */ /* 0x000fc400078e3cff */
[----:B------:R-:W-:Y:S01]  /*96f0*/  SEL R8, R8, RZ, P0 ;  /* 0x000000ff08087207 */ /* 0x000fe20000000000 */
[----:B------:R0:W-:Y:S01]  /*9700*/  UTMALDG.3D.MULTICAST [UR16], [UR40], UR13, desc[UR22] ;  /* 0x00001610280073b4 */ /* 0x0001e2000801180d */
[----:B------:R0:W-:Y:S02]  /*9710*/  UTMALDG.3D.MULTICAST [UR8], [UR40], UR13, desc[UR22] ;  /* 0x00001608280073b4 */ /* 0x0001e4000801180d */
[----:B0-----:R-:W-:Y:S05]  /*9720*/  @P1 BRA `(.L_x_53) ;  /* 0xfffffffc00141947 */ /* 0x001fea000383ffff */
.L_x_50:
[----:B------:R-:W-:Y:S05]  /*9730*/  BSYNC B1 ;  /* 0x0000000000017941 */ /* 0x000fea0003800000 */
.L_x_49:
[----:B------:R-:W-:Y:S01]  /*9740*/  LOP3.LUT P1, RZ, R13, 0xff, RZ, 0xc0, !PT ;  /* 0x000000ff0dff7812 */ /* 0x000fe2000782c0ff */
[----:B------:R-:W-:Y:S01]  /*9750*/  IMAD.IADD R15, R14, 0x1, R15 ;  /* 0x000000010e0f7824 */ /* 0x000fe200078e020f */
[----:B------:R-:W-:Y:S01]  /*9760*/  IADD3 R2, P2, R2, UR30, RZ ;  /* 0x0000001e02027c10 */ /* 0x000fe2000ff5e0ff */
[----:B------:R-:W-:Y:S01]  /*9770*/  ULDC.64 UR8, c[0x0][0x650] ;  /* 0x0001940000087ab9 */ /* 0x000fe20000000a00 */
[----:B------:R-:W-:Y:S01]  /*9780*/  BSSY B1, `(.L_x_54) ;  /* 0x000006c000017945 */ /* 0x000fe20003800000 */
[----:B------:R-:W-:Y:S01]  /*9790*/  IMAD.MOV.U32 R18, RZ, RZ, -0x1 ;  /* 0xffffffffff127424 */ /* 0x000fe200078e00ff */
[----:B------:R-:W-:Y:S02]  /*97a0*/  ISETP.GT.U32.AND P0, PT, R15, 0x1, PT ;  /* 0x000000010f00780c */ /* 0x000fe40003f04070 */
[----:B------:R-:W-:Y:S02]  /*97b0*/  SHF.R.U32.HI R6, RZ, 0x1, R15 ;  /* 0x00000001ff067819 */ /* 0x000fe4000001160f */
[----:B------:R-:W-:-:S02]  /*97c0*/  ISETP.LT.U32.AND P0, PT, R14, 0x2, P0 ;  /* 0x000000020e00780c */ /* 0x000fc40000701070 */
[----:B------:R-:W-:Y:S01]  /*97d0*/  IADD3.X R3, R3, UR7, RZ, P2, !PT ;  /* 0x0000000703037c10 */ /* 0x000fe200097fe4ff */
[----:B------:R-:W0:Y:S01]  /*97e0*/  @P1 S2R R8, SR_CgaCtaId ;  /* 0x0000000000081919 */ /* 0x000e220000008800 */
[----:B------:R-:W-:Y:S02]  /*97f0*/  @P1 MOV R7, 0x400 ;  /* 0x0000040000071802 */ /* 0x000fe40000000f00 */
[----:B------:R-:W-:Y:S02]  /*9800*/  ISETP.GE.U32.AND P2, PT, R2, UR8, PT ;  /* 0x0000000802007c0c */ /* 0x000fe4000bf46070 */
[----:B------:R-:W-:Y:S02]  /*9810*/  LOP3.LUT R6, R6, 0x1, RZ, 0xc0, !PT ;  /* 0x0000000106067812 */ /* 0x000fe400078ec0ff */
[----:B------:R-:W-:Y:S02]  /*9820*/  LOP3.LUT R15, R15, 0x1, RZ, 0xc0, !PT ;  /* 0x000000010f0f7812 */ /* 0x000fe400078ec0ff */
[----:B------:R-:W-:-:S02]  /*9830*/  PRMT R13, RZ, 0x7610, R13 ;  /* 0x00007610ff0d7816 */ /* 0x000fc4000000000d */
[----:B0-----:R-:W-:Y:S02]  /*9840*/  @P1 LEA R7, R8, R7, 0x18 ;  /* 0x0000000708071211 */ /* 0x001fe400078ec0ff */
[----:B------:R-:W-:Y:S02]  /*9850*/  PRMT R8, RZ, 0x7610, R8 ;  /* 0x00007610ff087816 */ /* 0x000fe40000000008 */
[----:B------:R0:W-:Y:S01]  /*9860*/  @P1 SYNCS.ARRIVE.TRANS64.A1T0 RZ, [R7+URZ+0x38], RZ ;  /* 0x000038ff07ff19a7 */ /* 0x0001e2000810003f */
[----:B------:R-:W-:-:S04]  /*9870*/  ISETP.NE.U32.AND P1, PT, R6, 0x1, PT ;  /* 0x000000010600780c */ /* 0x000fc80003f25070 */
[----:B------:R-:W-:Y:S02]  /*9880*/  ISETP.GT.U32.AND P1, PT, R14, 0x1, !P1 ;  /* 0x000000010e00780c */ /* 0x000fe40004f24070 */
[----:B0-----:R-:W-:Y:S02]  /*9890*/  SEL R7, RZ, 0x1, !P0 ;  /* 0x00000001ff077807 */ /* 0x001fe40004000000 */
[----:B------:R-:W-:Y:S02]  /*98a0*/  ISETP.GE.U32.AND.EX P0, PT, R3, UR9, PT, P2 ;  /* 0x0000000903007c0c */ /* 0x000fe4000bf06120 */
[----:B------:R-:W-:-:S04]  /*98b0*/  SEL R6, RZ, 0x1, !P1 ;  /* 0x00000001ff067807 */ /* 0x000fc80004800000 */
[----:B------:R-:W-:Y:S01]  /*98c0*/  LOP3.LUT R16, R6, R16, R7, 0x96, !PT ;  /* 0x0000001006107212 */ /* 0x000fe200078e9607 */
[----:B------:R-:W-:Y:S02]  /*98d0*/  IMAD.MOV.U32 R6, RZ, RZ, -0x1 ;  /* 0xffffffffff067424 */ /* 0x000fe400078e00ff */
[----:B------:R-:W-:-:S04]  /*98e0*/  IMAD.MOV.U32 R7, RZ, RZ, -0x1 ;  /* 0xffffffffff077424 */ /* 0x000fc800078e00ff */
[----:B------:R-:W-:Y:S05]  /*98f0*/  @P0 BRA `(.L_x_55) ;  /* 0x0000000400500947 */ /* 0x000fea0003800000 */
[----:B------:R-:W0:Y:S01]  /*9900*/  S2R R19, SR_CTAID.X ;  /* 0x0000000000137919 */ /* 0x000e220000002500 */
[----:B------:R-:W-:Y:S01]  /*9910*/  ULDC.64 UR8, c[0x0][0x628] ;  /* 0x00018a0000087ab9 */ /* 0x000fe20000000a00 */
[----:B------:R-:W-:Y:S01]  /*9920*/  ULDC UR11, c[0x0][0x630] ;  /* 0x00018c00000b7ab9 */ /* 0x000fe20000000800 */
[----:B------:R-:W-:Y:S01]  /*9930*/  ISETP.NE.U32.AND P0, PT, RZ, UR8, PT ;  /* 0x00000008ff007c0c */ /* 0x000fe2000bf05070 */
[----:B------:R-:W1:Y:S01]  /*9940*/  S2R R20, SR_CTAID.Y ;  /* 0x0000000000147919 */ /* 0x000e620000002600 */
[----:B------:R-:W-:Y:S01]  /*9950*/  ULDC UR12, c[0x0][0x150] ;  /* 0x00005400000c7ab9 */ /* 0x000fe20000000800 */
[----:B------:R-:W-:Y:S01]  /*9960*/  IMAD.MOV.U32 R6, RZ, RZ, R2 ;  /* 0x000000ffff067224 */ /* 0x000fe200078e0002 */
[----:B------:R-:W-:Y:S01]  /*9970*/  ISETP.NE.AND.EX P0, PT, RZ, UR9, PT, P0 ;  /* 0x00000009ff007c0c */ /* 0x000fe2000bf05300 */
[----:B------:R-:W-:Y:S01]  /*9980*/  IMAD.MOV.U32 R7, RZ, RZ, R3 ;  /* 0x000000ffff077224 */ /* 0x000fe200078e0003 */
[----:B0-----:R-:W-:-:S11]  /*9990*/  I2FP.F32.U32 R22, R19 ;  /* 0x0000001300167245 */ /* 0x001fd60000201000 */
[----:B------:R-:W-:Y:S05]  /*99a0*/  @!P0 BRA `(.L_x_56) ;  /* 0x0000000000288947 */ /* 0x000fea0003800000 */
[----:B------:R-:W-:Y:S02]  /*99b0*/  ULDC UR10, c[0x0][0x634] ;  /* 0x00018d00000a7ab9 */ /* 0x000fe40000000800 */
[----:B------:R-:W-:-:S05]  /*99c0*/  IADD3 R7, P0, R2, UR10, RZ ;  /* 0x0000000a02077c10 */ /* 0x000fca000ff1e0ff */
[----:B------:R-:W-:-:S04]  /*99d0*/  IMAD.X R21, RZ, RZ, R3, P0 ;  /* 0x000000ffff157224 */ /* 0x000fc800000e0603 */
[----:B------:R-:W-:-:S04]  /*99e0*/  IMAD.WIDE.U32 R8, R21, UR8, RZ ;  /* 0x0000000815087c25 */ /* 0x000fc8000f8e00ff */
[----:B------:R-:W-:-:S04]  /*99f0*/  IMAD.WIDE.U32 R8, P0, R7, UR9, R8 ;  /* 0x0000000907087c25 */ /* 0x000fc8000f800008 */
[----:B------:R-:W-:-:S04]  /*9a00*/  IMAD.WIDE.U32 R6, R7, UR8, RZ ;  /* 0x0000000807067c25 */ /* 0x000fc8000f8e00ff */
[----:B------:R-:W-:Y:S01]  /*9a10*/  IMAD.MOV.U32 R6, RZ, RZ, R9 ;  /* 0x000000ffff067224 */ /* 0x000fe200078e0009 */
[----:B------:R-:W-:Y:S01]  /*9a20*/  IADD3 RZ, P1, R7, R8, RZ ;  /* 0x0000000807ff7210 */ /* 0x000fe20007f3e0ff */
[----:B------:R-:W-:-:S04]  /*9a30*/  IMAD.X R7, RZ, RZ, RZ, P0 ;  /* 0x000000ffff077224 */ /* 0x000fc800000e06ff */
[----:B------:R-:W-:-:S08]  /*9a40*/  IMAD.WIDE.U32.X R6, R21, UR9, R6, P1 ;  /* 0x0000000915067c25 */ /* 0x000fd000088e0406 */
.L_x_56:
[--C-:B------:R-:W-:Y:S01]  /*9a50*/  SHF.R.U64 R18, R6, UR11, R7.reuse ;  /* 0x0000000b06127c19 */ /* 0x100fe20008001207 */
[----:B------:R-:W-:Y:S01]  /*9a60*/  FMUL R22, R22, UR12 ;  /* 0x0000000c16167c20 */ /* 0x000fe20008400000 */
[----:B------:R-:W-:Y:S01]  /*9a70*/  SHF.R.U32.HI R6, RZ, UR11, R7 ;  /* 0x0000000bff067c19 */ /* 0x000fe20008011607 */
[----:B------:R-:W0:Y:S01]  /*9a80*/  LDC R8, c[0x0][0x144] ;  /* 0x00005100ff087b82 */ /* 0x000e220000000800 */
[----:B------:R-:W-:Y:S01]  /*9a90*/  IADD3 R7, P0, RZ, -R18, RZ ;  /* 0x80000012ff077210 */ /* 0x000fe20007f1e0ff */
[----:B------:R-:W-:Y:S01]  /*9aa0*/  ULDC UR10, c[0x0][0x154] ;  /* 0x00005500000a7ab9 */ /* 0x000fe20000000800 */
[----:B-1----:R-:W-:Y:S01]  /*9ab0*/  I2FP.F32.U32 R9, R20 ;  /* 0x0000001400097245 */ /* 0x002fe20000201000 */
[----:B------:R-:W1:Y:S01]  /*9ac0*/  F2I.U32.TRUNC.NTZ R22, R22 ;  /* 0x0000001600167305 */ /* 0x000e62000020f000 */
[----:B------:R-:W-:Y:S01]  /*9ad0*/  ULDC.64 UR8, c[0x0][0x620] ;  /* 0x0001880000087ab9 */ /* 0x000fe20000000a00 */
[----:B------:R-:W-:Y:S01]  /*9ae0*/  IMAD.X R6, RZ, RZ, ~R6, P0 ;  /* 0x000000ffff067224 */ /* 0x000fe200000e0e06 */
[----:B------:R-:W-:Y:S01]  /*9af0*/  ISETP.NE.AND P2, PT, R0, 0x1, PT ;  /* 0x000000010000780c */ /* 0x000fe20003f45270 */
[----:B------:R-:W-:Y:S01]  /*9b00*/  FMUL R23, R9, UR10 ;  /* 0x0000000a09177c20 */ /* 0x000fe20008400000 */
[----:B------:R-:W2:Y:S01]  /*9b10*/  LDC R25, c[0x0][0x148] ;  /* 0x00005200ff197b82 */ /* 0x000ea20000000800 */
[----:B------:R-:W-:Y:S01]  /*9b20*/  IMAD R6, R6, UR8, RZ ;  /* 0x0000000806067c24 */ /* 0x000fe2000f8e02ff */
[----:B------:R-:W-:-:S02]  /*9b30*/  ULDC.64 UR10, c[0x0][0x640] ;  /* 0x00019000000a7ab9 */ /* 0x000fc40000000a00 */
[----:B------:R-:W-:Y:S01]  /*9b40*/  ISETP.NE.U32.AND P0, PT, RZ, UR10, PT ;  /* 0x0000000aff007c0c */ /* 0x000fe2000bf05070 */
[----:B------:R-:W3:Y:S01]  /*9b50*/  F2I.U32.TRUNC.NTZ R23, R23 ;  /* 0x0000001700177305 */ /* 0x000ee2000020f000 */
[C---:B------:R-:W-:Y:S02]  /*9b60*/  IMAD R9, R7.reuse, UR9, R6 ;  /* 0x0000000907097c24 */ /* 0x040fe4000f8e0206 */
[----:B------:R-:W-:Y:S01]  /*9b70*/  IMAD.WIDE.U32 R6, R7, UR8, R2 ;  /* 0x0000000807067c25 */ /* 0x000fe2000f8e0002 */
[----:B------:R-:W-:Y:S01]  /*9b80*/  ULDC UR8, c[0x0][0x618] ;  /* 0x0001860000087ab9 */ /* 0x000fe20000000800 */
[----:B------:R-:W-:Y:S02]  /*9b90*/  ISETP.NE.AND.EX P0, PT, RZ, UR11, PT, P0 ;  /* 0x0000000bff007c0c */ /* 0x000fe4000bf05300 */
[----:B------:R-:W-:Y:S02]  /*9ba0*/  IMAD.IADD R7, R7, 0x1, R9 ;  /* 0x0000000107077824 */ /* 0x000fe400078e0209 */
[----:B-1----:R-:W-:-:S03]  /*9bb0*/  IMAD.MOV R22, RZ, RZ, -R22 ;  /* 0x000000ffff167224 */ /* 0x002fc600078e0a16 */
[----:B------:R-:W-:Y:S01]  /*9bc0*/  SHF.R.U64 R21, R6, UR8, R7 ;  /* 0x0000000806157c19 */ /* 0x000fe20008001207 */
[----:B0-----:R-:W-:Y:S01]  /*9bd0*/  IMAD R19, R8, R22, R19 ;  /* 0x0000001608137224 */ /* 0x001fe200078e0213 */
[----:B------:R-:W-:Y:S01]  /*9be0*/  SHF.R.U32.HI R6, RZ, UR8, R7 ;  /* 0x00000008ff067c19 */ /* 0x000fe20008011607 */
[----:B------:R-:W-:Y:S01]  /*9bf0*/  ULDC UR8, c[0x0][0x608] ;  /* 0x0001820000087ab9 */ /* 0x000fe20000000800 */
[----:B---3--:R-:W-:Y:S02]  /*9c00*/  IMAD.MOV R8, RZ, RZ, -R23 ;  /* 0x000000ffff087224 */ /* 0x008fe400078e0a17 */
[--C-:B------:R-:W-:Y:S02]  /*9c10*/  SHF.R.U64 R22, R21, UR8, R6.reuse ;  /* 0x0000000815167c19 */ /* 0x100fe40008001206 */
[----:B------:R-:W-:Y:S01]  /*9c20*/  SHF.R.U32.HI R7, RZ, UR8, R6 ;  /* 0x00000008ff077c19 */ /* 0x000fe20008011606 */
[----:B------:R-:W-:Y:S01]  /*9c30*/  ULDC UR8, c[0x0][0x658] ;  /* 0x0001960000087ab9 */ /* 0x000fe20000000800 */
[----:B--2---:R-:W-:-:S02]  /*9c40*/  @P2 IMAD R19, R25, R8, R20 ;  /* 0x0000000819132224 */ /* 0x004fc400078e0214 */
[--C-:B------:R-:W-:Y:S02]  /*9c50*/  SHF.R.U64 R20, R22, UR8, R7.reuse ;  /* 0x0000000816147c19 */ /* 0x100fe40008001207 */
[----:B------:R-:W-:-:S03]  /*9c60*/  SHF.R.U32.HI R23, RZ, UR8, R7 ;  /* 0x00000008ff177c19 */ /* 0x000fc60008011607 */
[----:B------:R-:W-:Y:S02]  /*9c70*/  IMAD.MOV.U32 R8, RZ, RZ, R20 ;  /* 0x000000ffff087224 */ /* 0x000fe400078e0014 */
[----:B------:R-:W-:Y:S01]  /*9c80*/  IMAD.MOV.U32 R7, RZ, RZ, R23 ;  /* 0x000000ffff077224 */ /* 0x000fe200078e0017 */
[----:B------:R-:W-:Y:S06]  /*9c90*/  @!P0 BRA `(.L_x_57) ;  /* 0x00000000002c8947 */ /* 0x000fec0003800000 */
        /* <DEDUP_REMOVED lines=9> */
[----:B------:R-:W-:-:S04]  /*9d30*/  IMAD.WIDE.U32.X R6, R23, UR11, R6, P1 ;  /* 0x0000000b17067c25 */ /* 0x000fc800088e0406 */
[----:B------:R-:W-:-:S07]  /*9d40*/  IMAD.MOV.U32 R8, RZ, RZ, R6 ;  /* 0x000000ffff087224 */ /* 0x000fce00078e0006 */
.L_x_57:
[----:B------:R-:W-:Y:S01]  /*9d50*/  ULDC UR8, c[0x0][0x648] ;  /* 0x0001920000087ab9 */ /* 0x000fe20000000800 */
[----:B------:R-:W-:Y:S01]  /*9d60*/  LOP3.LUT R6, R22, UR6, RZ, 0xc0, !PT ;  /* 0x0000000616067c12 */ /* 0x000fe2000f8ec0ff */
[----:B------:R-:W-:Y:S01]  /*9d70*/  ULDC UR9, c[0x0][0x610] ;  /* 0x0001840000097ab9 */ /* 0x000fe20000000800 */
[----:B------:R-:W-:Y:S01]  /*9d80*/  SHF.R.U64 R7, R8, UR8, R7 ;  /* 0x0000000808077c19 */ /* 0x000fe20008001207 */
[----:B------:R-:W-:Y:S01]  /*9d90*/  ULDC UR8, c[0x0][0x638] ;  /* 0x00018e0000087ab9 */ /* 0x000fe20000000800 */
[----:B------:R-:W-:Y:S01]  /*9da0*/  LOP3.LUT R21, R21, UR4, RZ, 0xc0, !PT ;  /* 0x0000000415157c12 */ /* 0x000fe2000f8ec0ff */
[----:B------:R-:W-:Y:S02]  /*9db0*/  IMAD.MOV.U32 R8, RZ, RZ, 0x1 ;  /* 0x00000001ff087424 */ /* 0x000fe400078e00ff */
[----:B------:R-:W-:Y:S02]  /*9dc0*/  IMAD.MOV R9, RZ, RZ, -R7 ;  /* 0x000000ffff097224 */ /* 0x000fe400078e0a07 */
[----:B------:R-:W-:-:S02]  /*9dd0*/  IMAD R6, R7, UR5, R6 ;  /* 0x0000000507067c24 */ /* 0x000fc4000f8e0206 */
[----:B------:R-:W-:Y:S01]  /*9de0*/  IMAD R20, R9, UR8, R20 ;  /* 0x0000000809147c24 */ /* 0x000fe2000f8e0214 */
[----:B------:R-:W-:Y:S01]  /*9df0*/  ULDC UR8, c[0x0][0x600] ;  /* 0x0001800000087ab9 */ /* 0x000fe20000000800 */
[----:B------:R-:W-:Y:S02]  /*9e00*/  IMAD R19, R6, UR9, R19 ;  /* 0x0000000906137c24 */ /* 0x000fe4000f8e0213 */
[----:B------:R-:W-:-:S05]  /*9e10*/  IMAD R20, R20, UR8, R21 ;  /* 0x0000000814147c24 */ /* 0x000fca000f8e0215 */
[----:B------:R-:W-:Y:S02]  /*9e20*/  SEL R7, R20, R19, !P2 ;  /* 0x0000001314077207 */ /* 0x000fe40005000000 */
[----:B------:R-:W-:-:S07]  /*9e30*/  SEL R6, R19, R20, !P2 ;  /* 0x0000001413067207 */ /* 0x000fce0005000000 */
.L_x_55:
[----:B------:R-:W-:Y:S05]  /*9e40*/  BSYNC B1 ;  /* 0x0000000000017941 */ /* 0x000fea0003800000 */
.L_x_54:
[----:B------:R-:W-:-:S13]  /*9e50*/  LOP3.LUT P0, RZ, R8, 0xff, RZ, 0xc0, !PT ;  /* 0x000000ff08ff7812 */ /* 0x000fda000780c0ff */
[----:B------:R-:W-:Y:S05]  /*9e60*/  @P0 BRA `(.L_x_58) ;  /* 0xfffffff400100947 */ /* 0x000fea000383ffff */
[----:B------:R-:W-:Y:S05]  /*9e70*/  BSYNC B0 ;  /* 0x0000000000007941 */ /* 0x000fea0003800000 */
.L_x_47:
[----:B------:R-:W-:-:S03]  /*9e80*/  UMOV UR8, 0xffffffff ;  /* 0xffffffff00087882 */ /* 0x000fc60000000000 */
[----:B------:R-:W-:Y:S05]  /*9e90*/  BRA.DIV UR8, `(.L_x_59) ;  /* 0x0000000208d47947 */ /* 0x000fea000b800000 */
[----:B------:R-:W-:-:S13]  /*9ea0*/  ELECT P0, URZ, PT ;  /* 0x00000000003f782f */ /* 0x000fda0003800000 */
.L_x_71:
[----:B------:R-:W-:Y:S04]  /*9eb0*/  BSSY B0, `(.L_x_60) ;  /* 0x0000019000007945 */ /* 0x000fe80003800000 */
[----:B------:R-:W-:Y:S05]  /*9ec0*/  @!P0 BRA `(.L_x_61) ;  /* 0x00000000005c8947 */ /* 0x000fea0003800000 */
[----:B------:R-:W-:-:S04]  /*9ed0*/  LOP3.LUT R5, R5, 0x2, RZ, 0xfc, !PT ;  /* 0x0000000205057812 */ /* 0x000fc800078efcff */
[----:B------:R-:W-:-:S13]  /*9ee0*/  ISETP.NE.AND P0, PT, R5, 0x3, PT ;  /* 0x000000030500780c */ /* 0x000fda0003f05270 */
[----:B------:R-:W-:Y:S05]  /*9ef0*/  @!P0 BRA `(.L_x_62) ;  /* 0x0000000000048947 */ /* 0x000fea0003800000 */
[----:B------:R-:W-:Y:S01]  /*9f00*/  BPT.TRAP 0x1 ;  /* 0x000000040000795c */ /* 0x000fe20000300000 */
.L_x_62:
[----:B------:R-:W0:Y:S01]  /*9f10*/  S2R R3, SR_CgaCtaId ;  /* 0x0000000000037919 */ /* 0x000e220000008800 */
[----:B------:R-:W-:Y:S02]  /*9f20*/  MOV R0, 0x400 ;  /* 0x0000040000007802 */ /* 0x000fe40000000f00 */
[----:B------:R-:W-:Y:S02]  /*9f30*/  SHF.L.U32 R2, R16, 0x1f, RZ ;  /* 0x0000001f10027819 */ /* 0x000fe400000006ff */
[----:B0-----:R-:W-:-:S05]  /*9f40*/  LEA R0, R3, R0, 0x18 ;  /* 0x0000000003007211 */ /* 0x001fca00078ec0ff */
[----:B------:R-:W-:-:S04]  /*9f50*/  VIADD R0, R0, 0x10 ;  /* 0x0000001000007836 */ /* 0x000fc80000000000 */
[C---:B------:R-:W-:Y:S02]  /*9f60*/  IMAD R5, R15.reuse, 0x8, R0 ;  /* 0x000000080f057824 */ /* 0x040fe400078e0200 */
[----:B------:R-:W-:Y:S02]  /*9f70*/  VIADD R15, R15, 0x1 ;  /* 0x000000010f0f7836 */ /* 0x000fe40000000000 */
[----:B------:R-:W0:Y:S03]  /*9f80*/  SYNCS.PHASECHK.TRANS64.TRYWAIT P0, [R5+URZ], R2 ;  /* 0x00000002050075a7 */ /* 0x000e26000800017f */
[----:B------:R-:W-:-:S04]  /*9f90*/  ISETP.NE.AND P1, PT, R15, 0x2, PT ;  /* 0x000000020f00780c */ /* 0x000fc80003f25270 */
[----:B------:R-:W-:Y:S02]  /*9fa0*/  SEL R3, RZ, 0x1, P1 ;  /* 0x00000001ff037807 */ /* 0x000fe40000800000 */
[----:B------:R-:W-:Y:S02]  /*9fb0*/  SEL R15, R15, RZ, P1 ;  /* 0x000000ff0f0f7207 */ /* 0x000fe40000800000 */
[----:B------:R-:W-:Y:S01]  /*9fc0*/  LOP3.LUT R3, R16, R3, RZ, 0x3c, !PT ;  /* 0x0000000310037212 */ /* 0x000fe200078e3cff */
[----:B0-----:R-:W-:Y:S06]  /*9fd0*/  @!P0 BRA `(.L_x_63) ;  /* 0x0000000000a48947 */ /* 0x001fec0003800000 */
.L_x_72:
[----:B------:R-:W-:Y:S01]  /*9fe0*/  IMAD R15, R15, 0x8, R0 ;  /* 0x000000080f0f7824 */ /* 0x000fe200078e0200 */
[----:B------:R-:W-:-:S07]  /*9ff0*/  SHF.L.U32 R0, R3, 0x1f, RZ ;  /* 0x0000001f03007819 */ /* 0x000fce00000006ff */
.L_x_64:
[----:B-1----:R1:W2:Y:S02]  /*a000*/  SYNCS.PHASECHK.TRANS64.TRYWAIT P0, [R15+URZ], R0 ;  /* 0x000000000f0075a7 */ /* 0x0022a4000800017f */
[----:B--2---:R-:W-:Y:S05]  /*a010*/  @!P0 NANOSLEEP.SYNCS 0x989680 ;  /* 0x009896800000895d */ /* 0x004fea0003900000 */
[----:B------:R-:W2:Y:S02]  /*a020*/  @!P0 SYNCS.PHASECHK.TRANS64 P0, [R15+URZ], R0 ;  /* 0x000000000f0085a7 */ /* 0x000ea4000800007f */
[----:B--2---:R-:W-:Y:S05]  /*a030*/  @!P0 BRA `(.L_x_64) ;  /* 0xfffffffc00f08947 */ /* 0x004fea000383ffff */
.L_x_61:
[----:B------:R-:W-:Y:S05]  /*a040*/  BSYNC B0 ;  /* 0x0000000000007941 */ /* 0x000fea0003800000 */
.L_x_60:
[----:B------:R-:W-:Y:S05]  /*a050*/  EXIT ;  /* 0x000000000000794d */ /* 0x000fea0003800000 */
.L_x_21:
[----:B-1----:R-:W-:-:S04]  /*a060*/  IMAD.U32 R10, RZ, RZ, UR6 ;  /* 0x00000006ff0a7e24 */ /* 0x002fc8000f8e00ff */
[----:B------:R1:W4:Y:S03]  /*a070*/  SYNCS.PHASECHK.TRANS64.TRYWAIT P0, [R10+URZ], R9 ;  /* 0x000000090a0075a7 */ /* 0x000326000800017f */
[----:B----4-:R-:W-:Y:S05]  /*a080*/  @!P0 NANOSLEEP.SYNCS 0x989680 ;  /* 0x009896800000895d */ /* 0x010fea0003900000 */
[----:B------:R-:W4:Y:S02]  /*a090*/  @!P0 SYNCS.PHASECHK.TRANS64 P0, [R10+URZ], R9 ;  /* 0x000000090a0085a7 */ /* 0x000f24000800007f */
[----:B----4-:R-:W-:Y:S05]  /*a0a0*/  @!P0 BRA `(.L_x_21) ;  /* 0xfffffffc00ec8947 */ /* 0x010fea000383ffff */
[----:B------:R-:W-:Y:S05]  /*a0b0*/  BRA `(.L_x_20) ;  /* 0xffffff7400a87947 */ /* 0x000fea000383ffff */
.L_x_27:
[----:B-1----:R-:W-:-:S04]  /*a0c0*/  IMAD.U32 R16, RZ, RZ, UR14 ;  /* 0x0000000eff107e24 */ /* 0x002fc8000f8e00ff */
[----:B------:R1:W4:Y:S03]  /*a0d0*/  SYNCS.PHASECHK.TRANS64.TRYWAIT P0, [R16+URZ], R11 ;  /* 0x0000000b100075a7 */ /* 0x000326000800017f */
[----:B----4-:R-:W-:Y:S05]  /*a0e0*/  @!P0 NANOSLEEP.SYNCS 0x989680 ;  /* 0x009896800000895d */ /* 0x010fea0003900000 */
[----:B------:R-:W4:Y:S02]  /*a0f0*/  @!P0 SYNCS.PHASECHK.TRANS64 P0, [R16+URZ], R11 ;  /* 0x0000000b100085a7 */ /* 0x000f24000800007f */
[----:B----4-:R-:W-:Y:S05]  /*a100*/  @!P0 BRA `(.L_x_27) ;  /* 0xfffffffc00ec8947 */ /* 0x010fea000383ffff */
[----:B------:R-:W-:Y:S05]  /*a110*/  BRA `(.L_x_26) ;  /* 0xffffff8400147947 */ /* 0x000fea000383ffff */
.L_x_48:
[----:B------:R-:W-:Y:S01]  /*a120*/  BSSY B1, `(.L_x_65) ;  /* 0x0000006000017945 */ /* 0x000fe20003800000 */
[----:B------:R-:W-:-:S07]  /*a130*/  IMAD.MOV.U32 R8, RZ, RZ, -0x1 ;  /* 0xffffffffff087424 */ /* 0x000fce00078e00ff */
[----:B------:R-:W-:Y:S05]  /*a140*/  WARPSYNC.COLLECTIVE R8, `(.L_x_66) ;  /* 0x00000000080c7348 */ /* 0x000fea0003c00000 */
[----:B------:R-:W-:Y:S02]  /*a150*/  ELECT P0, UR62, PT ;  /* 0x00000000003e782f */ /* 0x000fe40003800000 */
[----:B------:R-:W-:Y:S01]  /*a160*/  MOV R8, UR62 ;  /* 0x0000003e00087c02 */ /* 0x000fe20008000f00 */
[----:B------:R-:W-:Y:S10]  /*a170*/  ENDCOLLECTIVE ;  /* 0x000000000000791b */ /* 0x000ff40003800000 */
.L_x_66:
[----:B------:R-:W-:Y:S05]  /*a180*/  BSYNC B1 ;  /* 0x0000000000017941 */ /* 0x000fea0003800000 */
.L_x_65:
[----:B------:R-:W-:Y:S05]  /*a190*/  BRA `(.L_x_67) ;  /* 0xfffffff000507947 */ /* 0x000fea000383ffff */
.L_x_51:
[----:B0-----:R0:W1:Y:S02]  /*a1a0*/  SYNCS.PHASECHK.TRANS64.TRYWAIT P0, [R20+URZ+0x10], R9 ;  /* 0x00001009140075a7 */ /* 0x001064000800017f */
[----:B-1----:R-:W-:Y:S05]  /*a1b0*/  @!P0 NANOSLEEP.SYNCS 0x989680 ;  /* 0x009896800000895d */ /* 0x002fea0003900000 */
[----:B------:R-:W1:Y:S02]  /*a1c0*/  @!P0 SYNCS.PHASECHK.TRANS64 P0, [R20+URZ+0x10], R9 ;  /* 0x00001009140085a7 */ /* 0x000e64000800007f */
[----:B-1----:R-:W-:Y:S05]  /*a1d0*/  @!P0 BRA `(.L_x_51) ;  /* 0xfffffffc00f08947 */ /* 0x002fea000383ffff */
[----:B------:R-:W-:Y:S05]  /*a1e0*/  BRA `(.L_x_68) ;  /* 0xfffffff000887947 */ /* 0x000fea000383ffff */
.L_x_59:
[----:B------:R-:W-:Y:S01]  /*a1f0*/  BSSY B0, `(.L_x_69) ;  /* 0x0000006000007945 */ /* 0x000fe20003800000 */
[----:B------:R-:W-:-:S07]  /*a200*/  IMAD.MOV.U32 R8, RZ, RZ, -0x1 ;  /* 0xffffffffff087424 */ /* 0x000fce00078e00ff */
[----:B------:R-:W-:Y:S05]  /*a210*/  WARPSYNC.COLLECTIVE R8, `(.L_x_70) ;  /* 0x00000000080c7348 */ /* 0x000fea0003c00000 */
[----:B------:R-:W-:Y:S02]  /*a220*/  ELECT P0, UR62, PT ;  /* 0x00000000003e782f */ /* 0x000fe40003800000 */
[----:B------:R-:W-:Y:S01]  /*a230*/  MOV R8, UR62 ;  /* 0x0000003e00087c02 */ /* 0x000fe20008000f00 */
[----:B------:R-:W-:Y:S10]  /*a240*/  ENDCOLLECTIVE ;  /* 0x000000000000791b */ /* 0x000ff40003800000 */
.L_x_70:
[----:B------:R-:W-:Y:S05]  /*a250*/  BSYNC B0 ;  /* 0x0000000000007941 */ /* 0x000fea0003800000 */
.L_x_69:
[----:B------:R-:W-:Y:S05]  /*a260*/  BRA `(.L_x_71) ;  /* 0xfffffffc00107947 */ /* 0x000fea000383ffff */
.L_x_63:
[----:B0-----:R0:W1:Y:S02]  /*a270*/  SYNCS.PHASECHK.TRANS64.TRYWAIT P0, [R5+URZ], R2 ;  /* 0x00000002050075a7 */ /* 0x001064000800017f */
[----:B-1----:R-:W-:Y:S05]  /*a280*/  @!P0 NANOSLEEP.SYNCS 0x989680 ;  /* 0x009896800000895d */ /* 0x002fea0003900000 */
[----:B------:R-:W1:Y:S02]  /*a290*/  @!P0 SYNCS.PHASECHK.TRANS64 P0, [R5+URZ], R2 ;  /* 0x00000002050085a7 */ /* 0x000e64000800007f */
[----:B-1----:R-:W-:Y:S05]  /*a2a0*/  @!P0 BRA `(.L_x_63) ;  /* 0xfffffffc00f08947 */ /* 0x002fea000383ffff */
[----:B------:R-:W-:Y:S05]  /*a2b0*/  BRA `(.L_x_72) ;  /* 0xfffffffc00487947 */ /* 0x000fea000383ffff */
.L_x_73:
[----:B------:R-:W-:-:S00]  /*a2c0*/  BRA `(.L_x_73) ;  /* 0xfffffffc00fc7947 */ /* 0x000fc0000383ffff */
[----:B------:R-:W-:-:S00]  /*a2d0*/  NOP ;  /* 0x0000000000007918 */ /* 0x000fc00000000000 */
        /* <DEDUP_REMOVED lines=10> */
.L_x_74:


//--------------------- .nv.shared._ZN7cutlass13device_kernelINS_4gemm6kernel13GemmUniversalIN4cute5tupleIJiiiiEEENS1_10collective13CollectiveMmaINS1_37MainloopSm90TmaGmmaWarpSpecializedFP8ILi2ENS5_IJNS4_1CILi2EEENSA_ILi1EEESC_EEENS1_35KernelTmaWarpSpecializedCooperativeEEENS5_IJNSA_ILi384EEENSA_ILi32EEENSA_ILi256EEEEEENS_12float_e4m3_tENS5_IJlSC_lEEESK_SL_NS4_8TiledMMAINS4_8MMA_AtomIJNS4_4SM904GMMA30MMA_64x32x32_F32E4M3E4M3_SS_TNILNSP_7ScaleInE1ELSR_1EEEEEENS4_6LayoutISD_NS5_IJSC_NSA_ILi0EEESV_EEEEENS5_IJNS4_10UnderscoreESY_SY_EEEEENS4_13SM90_TMA_LOADENS4_14ComposedLayoutINS4_7SwizzleILi3ELi4ELi3EEENS4_18smem_ptr_flag_bitsILi8EEENSU_INS5_IJNSA_ILi8EEENSA_ILi128EEEEEENS5_IJS18_SC_EEEEEEEvNS4_8identityENS4_23SM90_TMA_LOAD_MULTICASTES1C_vS1D_EENS_8epilogue10collective6detail29Sm90TmaWarpSpecializedAdapterINS1H_15DefaultEpilogueISK_SL_SL_NS1G_6thread17LinearCombinationISK_Li1EffLNS1L_9ScaleType4KindE0ELNS_15FloatRoundStyleE2ESK_EENS1_15EpilogueDefaultEEEEEvvEEEEvNT_6ParamsE --------------------------
	.section	.nv.shared._ZN7cutlass13device_kernelINS_4gemm6kernel13GemmUniversalIN4cute5tupleIJiiiiEEENS1_10collective13CollectiveMmaINS1_37MainloopSm90TmaGmmaWarpSpecializedFP8ILi2ENS5_IJNS4_1CILi2EEENSA_ILi1EEESC_EEENS1_35KernelTmaWarpSpecializedCooperativeEEENS5_IJNSA_ILi384EEENSA_ILi32EEENSA_ILi256EEEEEENS_12float_e4m3_tENS5_IJlSC_lEEESK_SL_NS4_8TiledMMAINS4_8MMA_AtomIJNS4_4SM904GMMA30MMA_64x32x32_F32E4M3E4M3_SS_TNILNSP_7ScaleInE1ELSR_1EEEEEENS4_6LayoutISD_NS5_IJSC_NSA_ILi0EEESV_EEEEENS5_IJNS4_10UnderscoreESY_SY_EEEEENS4_13SM90_TMA_LOADENS4_14ComposedLayoutINS4_7SwizzleILi3ELi4ELi3EEENS4_18smem_ptr_flag_bitsILi8EEENSU_INS5_IJNSA_ILi8EEENSA_ILi128EEEEEENS5_IJS18_SC_EEEEEEEvNS4_8identityENS4_23SM90_TMA_LOAD_MULTICASTES1C_vS1D_EENS_8epilogue10collective6detail29Sm90TmaWarpSpecializedAdapterINS1H_15DefaultEpilogueISK_SL_SL_NS1G_6thread17LinearCombinationISK_Li1EffLNS1L_9ScaleType4KindE0ELNS_15FloatRoundStyleE2ESK_EENS1_15EpilogueDefaultEEEEEvvEEEEvNT_6ParamsE,"aw",@nobits
	.sectionflags	@""
	.align	16
	.zero		1024


//--------------------- .nv.shared.reserved.0     --------------------------
	.section	.nv.shared.reserved.0,"aw",@nobits
	.weak		__nv_reservedSMEM_offset_0_alias
	.size		__nv_reservedSMEM_offset_0_alias, 0, 0
	.other		__nv_reservedSMEM_offset_0_alias,@"STO_CUDA_RESERVED_SHARED STV_DEFAULT"
__nv_reservedSMEM_offset_0_alias:
	.zero		0


//--------------------- .nv.global                --------------------------
	.section	.nv.global,"aw",@nobits
.nv.global:
	.type		_ZN39_INTERNAL_3878fde3_4_k_cu_fcc3283e_38894cute1_E,@object
	.size		_ZN39_INTERNAL_3878fde3_4_k_cu_fcc3283e_38894cute1_E,(_ZN39_INTERNAL_3878fde3_4_k_cu_fcc3283e_38894cuda3std3__45__cpo6cbeginE - _ZN39_INTERNAL_3878fde3_4_k_cu_fcc3283e_38894cute1_E)
_ZN39_INTERNAL_3878fde3_4_k_cu_fcc3283e_38894cute1_E:
	.zero		1
	.type		_ZN39_INTERNAL_3878fde3_4_k_cu_fcc3283e_38894cuda3std3__45__cpo6cbeginE,@object
	.size		_ZN39_INTERNAL_3878fde3_4_k_cu_fcc3283e_38894cuda3std3__45__cpo6cbeginE,(_ZN39_INTERNAL_3878fde3_4_k_cu_fcc3283e_38894cuda3std3__48in_placeE - _ZN39_INTERNAL_3878fde3_4_k_cu_fcc3283e_38894cuda3std3__45__cpo6cbeginE)
_ZN39_INTERNAL_3878fde3_4_k_cu_fcc3283e_38894cuda3std3__45__cpo6cbeginE:
	.zero		1
	.type		_ZN39_INTERNAL_3878fde3_4_k_cu_fcc3283e_38894cuda3std3__48in_placeE,@object
	.size		_ZN39_INTERNAL_3878fde3_4_k_cu_fcc3283e_38894cuda3std3__48in_placeE,(_ZN39_INTERNAL_3878fde3_4_k_cu_fcc3283e_38894cuda3std6ranges3__45__cpo9iter_moveE - _ZN39_INTERNAL_3878fde3_4_k_cu_fcc3283e_38894cuda3std3__48in_placeE)
_ZN39_INTERNAL_3878fde3_4_k_cu_fcc3283e_38894cuda3std3__48in_placeE:
	.zero		1
	.type		_ZN39_INTERNAL_3878fde3_4_k_cu_fcc3283e_38894cuda3std6ranges3__45__cpo9iter_moveE,@object
	.size		_ZN39_INTERNAL_3878fde3_4_k_cu_fcc3283e_38894cuda3std6ranges3__45__cpo9iter_moveE,(_ZN39_INTERNAL_3878fde3_4_k_cu_fcc3283e_38894cuda3std3__45__cpo5beginE - _ZN39_INTERNAL_3878fde3_4_k_cu_fcc3283e_38894cuda3std6ranges3__45__cpo9iter_moveE)
_ZN39_INTERNAL_3878fde3_4_k_cu_fcc3283e_38894cuda3std6ranges3__45__cpo9iter_moveE:
	.zero		1
	.type		_ZN39_INTERNAL_3878fde3_4_k_cu_fcc3283e_38894cuda3std3__45__cpo5beginE,@object
	.size		_ZN39_INTERNAL_3878fde3_4_k_cu_fcc3283e_38894cuda3std3__45__cpo5beginE,(_ZN39_INTERNAL_3878fde3_4_k_cu_fcc3283e_38894cuda3std3__441_GLOBAL__N__3878fde3_4_k_cu_fcc3283e_38896ignoreE - _ZN39_INTERNAL_3878fde3_4_k_cu_fcc3283e_38894cuda3std3__45__cpo5beginE)
_ZN39_INTERNAL_3878fde3_4_k_cu_fcc3283e_38894cuda3std3__45__cpo5beginE:
	.zero		1
	.type		_ZN39_INTERNAL_3878fde3_4_k_cu_fcc3283e_38894cuda3std3__441_GLOBAL__N__3878fde3_4_k_cu_fcc3283e_38896ignoreE,@object
	.size		_ZN39_INTERNAL_3878fde3_4_k_cu_fcc3283e_38894cuda3std3__441_GLOBAL__N__3878fde3_4_k_cu_fcc3283e_38896ignoreE,(_ZN39_INTERNAL_3878fde3_4_k_cu_fcc3283e_38894cute7productE - _ZN39_INTERNAL_3878fde3_4_k_cu_fcc3283e_38894cuda3std3__441_GLOBAL__N__3878fde3_4_k_cu_fcc3283e_38896ignoreE)
_ZN39_INTERNAL_3878fde3_4_k_cu_fcc3283e_38894cuda3std3__441_GLOBAL__N__3878fde3_4_k_cu_fcc3283e_38896ignoreE:
	.zero		1
	.type		_ZN39_INTERNAL_3878fde3_4_k_cu_fcc3283e_38894cute7productE,@object
	.size		_ZN39_INTERNAL_3878fde3_4_k_cu_fcc3283e_38894cute7productE,(_ZN39_INTERNAL_3878fde3_4_k_cu_fcc3283e_38894cuda3std3__45__cpo3endE - _ZN39_INTERNAL_3878fde3_4_k_cu_fcc3283e_38894cute7productE)
_ZN39_INTERNAL_3878fde3_4_k_cu_fcc3283e_38894cute7productE:
	.zero		1
	.type		_ZN39_INTERNAL_3878fde3_4_k_cu_fcc3283e_38894cuda3std3__45__cpo3endE,@object
	.size		_ZN39_INTERNAL_3878fde3_4_k_cu_fcc3283e_38894cuda3std3__45__cpo3endE,(_ZN39_INTERNAL_3878fde3_4_k_cu_fcc3283e_38894cuda3std3__419piecewise_constructE - _ZN39_INTERNAL_3878fde3_4_k_cu_fcc3283e_38894cuda3std3__45__cpo3endE)
_ZN39_INTERNAL_3878fde3_4_k_cu_fcc3283e_38894cuda3std3__45__cpo3endE:
	.zero		1
	.type		_ZN39_INTERNAL_3878fde3_4_k_cu_fcc3283e_38894cuda3std3__419piecewise_constructE,@object
	.size		_ZN39_INTERNAL_3878fde3_4_k_cu_fcc3283e_38894cuda3std3__419piecewise_constructE,(_ZN39_INTERNAL_3878fde3_4_k_cu_fcc3283e_38894cuda3std3__45__cpo4cendE - _ZN39_INTERNAL_3878fde3_4_k_cu_fcc3283e_38894cuda3std3__419piecewise_constructE)
_ZN39_INTERNAL_3878fde3_4_k_cu_fcc3283e_38894cuda3std3__419piecewise_constructE:
	.zero		1
	.type		_ZN39_INTERNAL_3878fde3_4_k_cu_fcc3283e_38894cuda3std3__45__cpo4cendE,@object
	.size		_ZN39_INTERNAL_3878fde3_4_k_cu_fcc3283e_38894cuda3std3__45__cpo4cendE,(_ZN39_INTERNAL_3878fde3_4_k_cu_fcc3283e_38894cuda3std6ranges3__45__cpo4swapE - _ZN39_INTERNAL_3878fde3_4_k_cu_fcc3283e_38894cuda3std3__45__cpo4cendE)
_ZN39_INTERNAL_3878fde3_4_k_cu_fcc3283e_38894cuda3std3__45__cpo4cendE:
	.zero		1
	.type		_ZN39_INTERNAL_3878fde3_4_k_cu_fcc3283e_38894cuda3std6ranges3__45__cpo4swapE,@object
	.size		_ZN39_INTERNAL_3878fde3_4_k_cu_fcc3283e_38894cuda3std6ranges3__45__cpo4swapE,(.L_7 - _ZN39_INTERNAL_3878fde3_4_k_cu_fcc3283e_38894cuda3std6ranges3__45__cpo4swapE)
_ZN39_INTERNAL_3878fde3_4_k_cu_fcc3283e_38894cuda3std6ranges3__45__cpo4swapE:
	.zero		1
.L_7:


//--------------------- .nv.constant0._ZN7cutlass13device_kernelINS_4gemm6kernel13GemmUniversalIN4cute5tupleIJiiiiEEENS1_10collective13CollectiveMmaINS1_37MainloopSm90TmaGmmaWarpSpecializedFP8ILi2ENS5_IJNS4_1CILi2EEENSA_ILi1EEESC_EEENS1_35KernelTmaWarpSpecializedCooperativeEEENS5_IJNSA_ILi384EEENSA_ILi32EEENSA_ILi256EEEEEENS_12float_e4m3_tENS5_IJlSC_lEEESK_SL_NS4_8TiledMMAINS4_8MMA_AtomIJNS4_4SM904GMMA30MMA_64x32x32_F32E4M3E4M3_SS_TNILNSP_7ScaleInE1ELSR_1EEEEEENS4_6LayoutISD_NS5_IJSC_NSA_ILi0EEESV_EEEEENS5_IJNS4_10UnderscoreESY_SY_EEEEENS4_13SM90_TMA_LOADENS4_14ComposedLayoutINS4_7SwizzleILi3ELi4ELi3EEENS4_18smem_ptr_flag_bitsILi8EEENSU_INS5_IJNSA_ILi8EEENSA_ILi128EEEEEENS5_IJS18_SC_EEEEEEEvNS4_8identityENS4_23SM90_TMA_LOAD_MULTICASTES1C_vS1D_EENS_8epilogue10collective6detail29Sm90TmaWarpSpecializedAdapterINS1H_15DefaultEpilogueISK_SL_SL_NS1G_6thread17LinearCombinationISK_Li1EffLNS1L_9ScaleType4KindE0ELNS_15FloatRoundStyleE2ESK_EENS1_15EpilogueDefaultEEEEEvvEEEEvNT_6ParamsE --------------------------
	.section	.nv.constant0._ZN7cutlass13device_kernelINS_4gemm6kernel13GemmUniversalIN4cute5tupleIJiiiiEEENS1_10collective13CollectiveMmaINS1_37MainloopSm90TmaGmmaWarpSpecializedFP8ILi2ENS5_IJNS4_1CILi2EEENSA_ILi1EEESC_EEENS1_35KernelTmaWarpSpecializedCooperativeEEENS5_IJNSA_ILi384EEENSA_ILi32EEENSA_ILi256EEEEEENS_12float_e4m3_tENS5_IJlSC_lEEESK_SL_NS4_8TiledMMAINS4_8MMA_AtomIJNS4_4SM904GMMA30MMA_64x32x32_F32E4M3E4M3_SS_TNILNSP_7ScaleInE1ELSR_1EEEEEENS4_6LayoutISD_NS5_IJSC_NSA_ILi0EEESV_EEEEENS5_IJNS4_10UnderscoreESY_SY_EEEEENS4_13SM90_TMA_LOADENS4_14ComposedLayoutINS4_7SwizzleILi3ELi4ELi3EEENS4_18smem_ptr_flag_bitsILi8EEENSU_INS5_IJNSA_ILi8EEENSA_ILi128EEEEEENS5_IJS18_SC_EEEEEEEvNS4_8identityENS4_23SM90_TMA_LOAD_MULTICASTES1C_vS1D_EENS_8epilogue10collective6detail29Sm90TmaWarpSpecializedAdapterINS1H_15DefaultEpilogueISK_SL_SL_NS1G_6thread17LinearCombinationISK_Li1EffLNS1L_9ScaleType4KindE0ELNS_15FloatRoundStyleE2ESK_EENS1_15EpilogueDefaultEEEEEvvEEEEvNT_6ParamsE,"a",@progbits
	.sectionflags	@""
	.align	4
.nv.constant0._ZN7cutlass13device_kernelINS_4gemm6kernel13GemmUniversalIN4cute5tupleIJiiiiEEENS1_10collective13CollectiveMmaINS1_37MainloopSm90TmaGmmaWarpSpecializedFP8ILi2ENS5_IJNS4_1CILi2EEENSA_ILi1EEESC_EEENS1_35KernelTmaWarpSpecializedCooperativeEEENS5_IJNSA_ILi384EEENSA_ILi32EEENSA_ILi256EEEEEENS_12float_e4m3_tENS5_IJlSC_lEEESK_SL_NS4_8TiledMMAINS4_8MMA_AtomIJNS4_4SM904GMMA30MMA_64x32x32_F32E4M3E4M3_SS_TNILNSP_7ScaleInE1ELSR_1EEEEEENS4_6LayoutISD_NS5_IJSC_NSA_ILi0EEESV_EEEEENS5_IJNS4_10UnderscoreESY_SY_EEEEENS4_13SM90_TMA_LOADENS4_14ComposedLayoutINS4_7SwizzleILi3ELi4ELi3EEENS4_18smem_ptr_flag_bitsILi8EEENSU_INS5_IJNSA_ILi8EEENSA_ILi128EEEEEENS5_IJS18_SC_EEEEEEEvNS4_8identityENS4_23SM90_TMA_LOAD_MULTICASTES1C_vS1D_EENS_8epilogue10collective6detail29Sm90TmaWarpSpecializedAdapterINS1H_15DefaultEpilogueISK_SL_SL_NS1G_6thread17LinearCombinationISK_Li1EffLNS1L_9ScaleType4KindE0ELNS_15FloatRoundStyleE2ESK_EENS1_15EpilogueDefaultEEEEEvvEEEEvNT_6ParamsE:
	.zero		1664


//--------------------- SYMBOLS --------------------------

	.type		.nv.reservedSmem.offset0,@object
	.size		.nv.reservedSmem.offset0,0x4
